//
// Generated by NVIDIA NVVM Compiler
//
// Compiler Build ID: CL-36424714
// Cuda compilation tools, release 13.0, V13.0.88
// Based on NVVM 20.0.0
//

.version 9.0
.target sm_100
.address_size 64

	// .globl	_Z19game_of_life_kernelPKmPmi

.visible .entry _Z19game_of_life_kernelPKmPmi(
	.param .u64 .ptr .align 1 _Z19game_of_life_kernelPKmPmi_param_0,
	.param .u64 .ptr .align 1 _Z19game_of_life_kernelPKmPmi_param_1,
	.param .u32 _Z19game_of_life_kernelPKmPmi_param_2
)
{
	.local .align 8 .b8 	__local_depot0[72];
	.reg .b64 	%SP;
	.reg .b64 	%SPL;
	.reg .pred 	%p<76>;
	.reg .b32 	%r<86>;
	.reg .b64 	%rd<1271>;

	mov.u64 	%SPL, __local_depot0;
	ld.param.u64 	%rd25, [_Z19game_of_life_kernelPKmPmi_param_0];
	ld.param.u32 	%r7, [_Z19game_of_life_kernelPKmPmi_param_2];
	cvta.to.global.u64 	%rd1, %rd25;
	shr.s32 	%r8, %r7, 31;
	shr.u32 	%r9, %r8, 26;
	add.s32 	%r10, %r7, %r9;
	shr.s32 	%r1, %r10, 6;
	mov.u32 	%r11, %ctaid.y;
	mov.u32 	%r12, %ntid.y;
	mov.u32 	%r13, %tid.y;
	mad.lo.s32 	%r2, %r11, %r12, %r13;
	mov.u32 	%r14, %ctaid.x;
	mov.u32 	%r15, %ntid.x;
	mov.u32 	%r16, %tid.x;
	mad.lo.s32 	%r3, %r14, %r15, %r16;
	setp.ge.s32 	%p1, %r2, %r7;
	setp.ge.s32 	%p2, %r3, %r1;
	or.pred  	%p3, %p1, %p2;
	@%p3 bra 	$L__BB0_16;
	mul.lo.s32 	%r4, %r1, %r2;
	add.s32 	%r5, %r4, %r3;
	mul.wide.s32 	%rd27, %r5, 8;
	add.s64 	%rd2, %rd1, %rd27;
	ld.global.nc.u64 	%rd3, [%rd2];
	setp.lt.s32 	%p4, %r3, 1;
	mov.b64 	%rd1261, 0;
	@%p4 bra 	$L__BB0_3;
	ld.global.nc.u64 	%rd28, [%rd2+-8];
	and.b64  	%rd1261, %rd28, 1;
$L__BB0_3:
	add.s32 	%r6, %r1, -1;
	setp.ge.s32 	%p5, %r3, %r6;
	mov.b64 	%rd1262, 0;
	@%p5 bra 	$L__BB0_5;
	ld.global.nc.u64 	%rd30, [%rd2+8];
	shr.u64 	%rd1262, %rd30, 63;
$L__BB0_5:
	setp.eq.s32 	%p6, %r2, 0;
	mov.b64 	%rd1264, 0;
	mov.u64 	%rd1265, %rd1264;
	mov.u64 	%rd1266, %rd1264;
	@%p6 bra 	$L__BB0_10;
	setp.lt.s32 	%p7, %r3, 1;
	sub.s32 	%r17, %r4, %r1;
	add.s32 	%r18, %r17, %r3;
	mul.wide.s32 	%rd33, %r18, 8;
	add.s64 	%rd8, %rd1, %rd33;
	ld.global.nc.u64 	%rd1265, [%rd8];
	mov.b64 	%rd1264, 0;
	@%p7 bra 	$L__BB0_8;
	ld.global.nc.u64 	%rd1264, [%rd8+-8];
$L__BB0_8:
	setp.ge.s32 	%p8, %r3, %r6;
	mov.b64 	%rd1266, 0;
	@%p8 bra 	$L__BB0_10;
	ld.global.nc.u64 	%rd35, [%rd8+8];
	shr.u64 	%rd1266, %rd35, 63;
$L__BB0_10:
	add.s32 	%r19, %r7, -1;
	setp.ge.u32 	%p9, %r2, %r19;
	mov.b64 	%rd1268, 0;
	mov.u64 	%rd1269, %rd1268;
	mov.u64 	%rd1270, %rd1268;
	@%p9 bra 	$L__BB0_15;
	setp.lt.s32 	%p10, %r3, 1;
	mul.wide.s32 	%rd38, %r1, 8;
	add.s64 	%rd16, %rd2, %rd38;
	ld.global.nc.u64 	%rd1269, [%rd16];
	mov.b64 	%rd1268, 0;
	@%p10 bra 	$L__BB0_13;
	ld.global.nc.u64 	%rd1268, [%rd16+-8];
$L__BB0_13:
	setp.ge.s32 	%p11, %r3, %r6;
	mov.b64 	%rd1270, 0;
	@%p11 bra 	$L__BB0_15;
	ld.global.nc.u64 	%rd40, [%rd16+8];
	shr.u64 	%rd1270, %rd40, 63;
$L__BB0_15:
	ld.param.u64 	%rd1260, [_Z19game_of_life_kernelPKmPmi_param_1];
	add.u64 	%rd42, %SPL, 0;
	mov.b32 	%r20, 0;
	st.local.v2.u32 	[%rd42], {%r20, %r20};
	mov.b32 	%r21, 1;
	st.local.v2.u32 	[%rd42+8], {%r20, %r21};
	st.local.v2.u32 	[%rd42+16], {%r20, %r20};
	st.local.v2.u32 	[%rd42+24], {%r20, %r20};
	st.local.v2.u32 	[%rd42+32], {%r20, %r20};
	st.local.v2.u32 	[%rd42+40], {%r20, %r21};
	st.local.v2.u32 	[%rd42+48], {%r21, %r20};
	st.local.v2.u32 	[%rd42+56], {%r20, %r20};
	st.local.v2.u32 	[%rd42+64], {%r20, %r20};
	and.b64  	%rd43, %rd1264, 1;
	shr.u64 	%rd44, %rd1265, 63;
	add.s64 	%rd45, %rd44, %rd43;
	shr.u64 	%rd46, %rd1265, 62;
	and.b64  	%rd47, %rd46, 1;
	add.s64 	%rd48, %rd47, %rd45;
	add.s64 	%rd49, %rd1261, %rd48;
	shr.u64 	%rd50, %rd3, 62;
	and.b64  	%rd51, %rd50, 1;
	add.s64 	%rd52, %rd51, %rd49;
	and.b64  	%rd53, %rd1268, 1;
	add.s64 	%rd54, %rd53, %rd52;
	shr.u64 	%rd55, %rd1269, 63;
	add.s64 	%rd56, %rd55, %rd54;
	shr.u64 	%rd57, %rd1269, 62;
	and.b64  	%rd58, %rd57, 1;
	add.s64 	%rd59, %rd58, %rd56;
	shr.u64 	%rd60, %rd3, 60;
	and.b64  	%rd61, %rd60, 8;
	add.s64 	%rd62, %rd61, %rd59;
	shl.b64 	%rd63, %rd62, 2;
	add.s64 	%rd64, %rd42, %rd63;
	ld.local.u32 	%r22, [%rd64];
	setp.eq.s32 	%p12, %r22, 0;
	selp.b64 	%rd65, 0, -9223372036854775808, %p12;
	add.s64 	%rd66, %rd47, %rd44;
	shr.u64 	%rd67, %rd1265, 61;
	and.b64  	%rd68, %rd67, 1;
	add.s64 	%rd69, %rd68, %rd66;
	shr.u64 	%rd70, %rd3, 63;
	add.s64 	%rd71, %rd70, %rd69;
	shr.u64 	%rd72, %rd3, 61;
	and.b64  	%rd73, %rd72, 1;
	add.s64 	%rd74, %rd73, %rd71;
	add.s64 	%rd75, %rd55, %rd74;
	add.s64 	%rd76, %rd58, %rd75;
	shr.u64 	%rd77, %rd1269, 61;
	and.b64  	%rd78, %rd77, 1;
	add.s64 	%rd79, %rd78, %rd76;
	shr.u64 	%rd80, %rd3, 59;
	and.b64  	%rd81, %rd80, 8;
	add.s64 	%rd82, %rd81, %rd79;
	shl.b64 	%rd83, %rd82, 2;
	add.s64 	%rd84, %rd42, %rd83;
	ld.local.u32 	%r23, [%rd84];
	setp.eq.s32 	%p13, %r23, 0;
	selp.b64 	%rd85, 0, 4611686018427387904, %p13;
	or.b64  	%rd86, %rd85, %rd65;
	add.s64 	%rd87, %rd68, %rd47;
	shr.u64 	%rd88, %rd1265, 60;
	and.b64  	%rd89, %rd88, 1;
	add.s64 	%rd90, %rd89, %rd87;
	add.s64 	%rd91, %rd51, %rd90;
	and.b64  	%rd92, %rd60, 1;
	add.s64 	%rd93, %rd92, %rd91;
	add.s64 	%rd94, %rd58, %rd93;
	add.s64 	%rd95, %rd78, %rd94;
	shr.u64 	%rd96, %rd1269, 60;
	and.b64  	%rd97, %rd96, 1;
	add.s64 	%rd98, %rd97, %rd95;
	shr.u64 	%rd99, %rd3, 58;
	and.b64  	%rd100, %rd99, 8;
	add.s64 	%rd101, %rd100, %rd98;
	shl.b64 	%rd102, %rd101, 2;
	add.s64 	%rd103, %rd42, %rd102;
	ld.local.u32 	%r24, [%rd103];
	setp.eq.s32 	%p14, %r24, 0;
	selp.b64 	%rd104, 0, 2305843009213693952, %p14;
	or.b64  	%rd105, %rd104, %rd86;
	add.s64 	%rd106, %rd89, %rd68;
	shr.u64 	%rd107, %rd1265, 59;
	and.b64  	%rd108, %rd107, 1;
	add.s64 	%rd109, %rd108, %rd106;
	add.s64 	%rd110, %rd73, %rd109;
	and.b64  	%rd111, %rd80, 1;
	add.s64 	%rd112, %rd111, %rd110;
	add.s64 	%rd113, %rd78, %rd112;
	add.s64 	%rd114, %rd97, %rd113;
	shr.u64 	%rd115, %rd1269, 59;
	and.b64  	%rd116, %rd115, 1;
	add.s64 	%rd117, %rd116, %rd114;
	shr.u64 	%rd118, %rd3, 57;
	and.b64  	%rd119, %rd118, 8;
	add.s64 	%rd120, %rd119, %rd117;
	shl.b64 	%rd121, %rd120, 2;
	add.s64 	%rd122, %rd42, %rd121;
	ld.local.u32 	%r25, [%rd122];
	setp.eq.s32 	%p15, %r25, 0;
	selp.b64 	%rd123, 0, 1152921504606846976, %p15;
	or.b64  	%rd124, %rd123, %rd105;
	add.s64 	%rd125, %rd108, %rd89;
	shr.u64 	%rd126, %rd1265, 58;
	and.b64  	%rd127, %rd126, 1;
	add.s64 	%rd128, %rd127, %rd125;
	add.s64 	%rd129, %rd92, %rd128;
	and.b64  	%rd130, %rd99, 1;
	add.s64 	%rd131, %rd130, %rd129;
	add.s64 	%rd132, %rd97, %rd131;
	add.s64 	%rd133, %rd116, %rd132;
	shr.u64 	%rd134, %rd1269, 58;
	and.b64  	%rd135, %rd134, 1;
	add.s64 	%rd136, %rd135, %rd133;
	shr.u64 	%rd137, %rd3, 56;
	and.b64  	%rd138, %rd137, 8;
	add.s64 	%rd139, %rd138, %rd136;
	shl.b64 	%rd140, %rd139, 2;
	add.s64 	%rd141, %rd42, %rd140;
	ld.local.u32 	%r26, [%rd141];
	setp.eq.s32 	%p16, %r26, 0;
	selp.b64 	%rd142, 0, 576460752303423488, %p16;
	or.b64  	%rd143, %rd142, %rd124;
	add.s64 	%rd144, %rd127, %rd108;
	shr.u64 	%rd145, %rd1265, 57;
	and.b64  	%rd146, %rd145, 1;
	add.s64 	%rd147, %rd146, %rd144;
	add.s64 	%rd148, %rd111, %rd147;
	and.b64  	%rd149, %rd118, 1;
	add.s64 	%rd150, %rd149, %rd148;
	add.s64 	%rd151, %rd116, %rd150;
	add.s64 	%rd152, %rd135, %rd151;
	shr.u64 	%rd153, %rd1269, 57;
	and.b64  	%rd154, %rd153, 1;
	add.s64 	%rd155, %rd154, %rd152;
	shr.u64 	%rd156, %rd3, 55;
	and.b64  	%rd157, %rd156, 8;
	add.s64 	%rd158, %rd157, %rd155;
	shl.b64 	%rd159, %rd158, 2;
	add.s64 	%rd160, %rd42, %rd159;
	ld.local.u32 	%r27, [%rd160];
	setp.eq.s32 	%p17, %r27, 0;
	selp.b64 	%rd161, 0, 288230376151711744, %p17;
	or.b64  	%rd162, %rd161, %rd143;
	add.s64 	%rd163, %rd146, %rd127;
	shr.u64 	%rd164, %rd1265, 56;
	and.b64  	%rd165, %rd164, 1;
	add.s64 	%rd166, %rd165, %rd163;
	add.s64 	%rd167, %rd130, %rd166;
	and.b64  	%rd168, %rd137, 1;
	add.s64 	%rd169, %rd168, %rd167;
	add.s64 	%rd170, %rd135, %rd169;
	add.s64 	%rd171, %rd154, %rd170;
	shr.u64 	%rd172, %rd1269, 56;
	and.b64  	%rd173, %rd172, 1;
	add.s64 	%rd174, %rd173, %rd171;
	shr.u64 	%rd175, %rd3, 54;
	and.b64  	%rd176, %rd175, 8;
	add.s64 	%rd177, %rd176, %rd174;
	shl.b64 	%rd178, %rd177, 2;
	add.s64 	%rd179, %rd42, %rd178;
	ld.local.u32 	%r28, [%rd179];
	setp.eq.s32 	%p18, %r28, 0;
	selp.b64 	%rd180, 0, 144115188075855872, %p18;
	or.b64  	%rd181, %rd180, %rd162;
	add.s64 	%rd182, %rd165, %rd146;
	shr.u64 	%rd183, %rd1265, 55;
	and.b64  	%rd184, %rd183, 1;
	add.s64 	%rd185, %rd184, %rd182;
	add.s64 	%rd186, %rd149, %rd185;
	and.b64  	%rd187, %rd156, 1;
	add.s64 	%rd188, %rd187, %rd186;
	add.s64 	%rd189, %rd154, %rd188;
	add.s64 	%rd190, %rd173, %rd189;
	shr.u64 	%rd191, %rd1269, 55;
	and.b64  	%rd192, %rd191, 1;
	add.s64 	%rd193, %rd192, %rd190;
	shr.u64 	%rd194, %rd3, 53;
	and.b64  	%rd195, %rd194, 8;
	add.s64 	%rd196, %rd195, %rd193;
	shl.b64 	%rd197, %rd196, 2;
	add.s64 	%rd198, %rd42, %rd197;
	ld.local.u32 	%r29, [%rd198];
	setp.eq.s32 	%p19, %r29, 0;
	selp.b64 	%rd199, 0, 72057594037927936, %p19;
	or.b64  	%rd200, %rd199, %rd181;
	add.s64 	%rd201, %rd184, %rd165;
	shr.u64 	%rd202, %rd1265, 54;
	and.b64  	%rd203, %rd202, 1;
	add.s64 	%rd204, %rd203, %rd201;
	add.s64 	%rd205, %rd168, %rd204;
	and.b64  	%rd206, %rd175, 1;
	add.s64 	%rd207, %rd206, %rd205;
	add.s64 	%rd208, %rd173, %rd207;
	add.s64 	%rd209, %rd192, %rd208;
	shr.u64 	%rd210, %rd1269, 54;
	and.b64  	%rd211, %rd210, 1;
	add.s64 	%rd212, %rd211, %rd209;
	shr.u64 	%rd213, %rd3, 52;
	and.b64  	%rd214, %rd213, 8;
	add.s64 	%rd215, %rd214, %rd212;
	shl.b64 	%rd216, %rd215, 2;
	add.s64 	%rd217, %rd42, %rd216;
	ld.local.u32 	%r30, [%rd217];
	setp.eq.s32 	%p20, %r30, 0;
	selp.b64 	%rd218, 0, 36028797018963968, %p20;
	or.b64  	%rd219, %rd218, %rd200;
	add.s64 	%rd220, %rd203, %rd184;
	shr.u64 	%rd221, %rd1265, 53;
	and.b64  	%rd222, %rd221, 1;
	add.s64 	%rd223, %rd222, %rd220;
	add.s64 	%rd224, %rd187, %rd223;
	and.b64  	%rd225, %rd194, 1;
	add.s64 	%rd226, %rd225, %rd224;
	add.s64 	%rd227, %rd192, %rd226;
	add.s64 	%rd228, %rd211, %rd227;
	shr.u64 	%rd229, %rd1269, 53;
	and.b64  	%rd230, %rd229, 1;
	add.s64 	%rd231, %rd230, %rd228;
	shr.u64 	%rd232, %rd3, 51;
	and.b64  	%rd233, %rd232, 8;
	add.s64 	%rd234, %rd233, %rd231;
	shl.b64 	%rd235, %rd234, 2;
	add.s64 	%rd236, %rd42, %rd235;
	ld.local.u32 	%r31, [%rd236];
	setp.eq.s32 	%p21, %r31, 0;
	selp.b64 	%rd237, 0, 18014398509481984, %p21;
	or.b64  	%rd238, %rd237, %rd219;
	add.s64 	%rd239, %rd222, %rd203;
	shr.u64 	%rd240, %rd1265, 52;
	and.b64  	%rd241, %rd240, 1;
	add.s64 	%rd242, %rd241, %rd239;
	add.s64 	%rd243, %rd206, %rd242;
	and.b64  	%rd244, %rd213, 1;
	add.s64 	%rd245, %rd244, %rd243;
	add.s64 	%rd246, %rd211, %rd245;
	add.s64 	%rd247, %rd230, %rd246;
	shr.u64 	%rd248, %rd1269, 52;
	and.b64  	%rd249, %rd248, 1;
	add.s64 	%rd250, %rd249, %rd247;
	shr.u64 	%rd251, %rd3, 50;
	and.b64  	%rd252, %rd251, 8;
	add.s64 	%rd253, %rd252, %rd250;
	shl.b64 	%rd254, %rd253, 2;
	add.s64 	%rd255, %rd42, %rd254;
	ld.local.u32 	%r32, [%rd255];
	setp.eq.s32 	%p22, %r32, 0;
	selp.b64 	%rd256, 0, 9007199254740992, %p22;
	or.b64  	%rd257, %rd256, %rd238;
	add.s64 	%rd258, %rd241, %rd222;
	shr.u64 	%rd259, %rd1265, 51;
	and.b64  	%rd260, %rd259, 1;
	add.s64 	%rd261, %rd260, %rd258;
	add.s64 	%rd262, %rd225, %rd261;
	and.b64  	%rd263, %rd232, 1;
	add.s64 	%rd264, %rd263, %rd262;
	add.s64 	%rd265, %rd230, %rd264;
	add.s64 	%rd266, %rd249, %rd265;
	shr.u64 	%rd267, %rd1269, 51;
	and.b64  	%rd268, %rd267, 1;
	add.s64 	%rd269, %rd268, %rd266;
	shr.u64 	%rd270, %rd3, 49;
	and.b64  	%rd271, %rd270, 8;
	add.s64 	%rd272, %rd271, %rd269;
	shl.b64 	%rd273, %rd272, 2;
	add.s64 	%rd274, %rd42, %rd273;
	ld.local.u32 	%r33, [%rd274];
	setp.eq.s32 	%p23, %r33, 0;
	selp.b64 	%rd275, 0, 4503599627370496, %p23;
	or.b64  	%rd276, %rd275, %rd257;
	add.s64 	%rd277, %rd260, %rd241;
	shr.u64 	%rd278, %rd1265, 50;
	and.b64  	%rd279, %rd278, 1;
	add.s64 	%rd280, %rd279, %rd277;
	add.s64 	%rd281, %rd244, %rd280;
	and.b64  	%rd282, %rd251, 1;
	add.s64 	%rd283, %rd282, %rd281;
	add.s64 	%rd284, %rd249, %rd283;
	add.s64 	%rd285, %rd268, %rd284;
	shr.u64 	%rd286, %rd1269, 50;
	and.b64  	%rd287, %rd286, 1;
	add.s64 	%rd288, %rd287, %rd285;
	shr.u64 	%rd289, %rd3, 48;
	and.b64  	%rd290, %rd289, 8;
	add.s64 	%rd291, %rd290, %rd288;
	shl.b64 	%rd292, %rd291, 2;
	add.s64 	%rd293, %rd42, %rd292;
	ld.local.u32 	%r34, [%rd293];
	setp.eq.s32 	%p24, %r34, 0;
	selp.b64 	%rd294, 0, 2251799813685248, %p24;
	or.b64  	%rd295, %rd294, %rd276;
	add.s64 	%rd296, %rd279, %rd260;
	shr.u64 	%rd297, %rd1265, 49;
	and.b64  	%rd298, %rd297, 1;
	add.s64 	%rd299, %rd298, %rd296;
	add.s64 	%rd300, %rd263, %rd299;
	and.b64  	%rd301, %rd270, 1;
	add.s64 	%rd302, %rd301, %rd300;
	add.s64 	%rd303, %rd268, %rd302;
	add.s64 	%rd304, %rd287, %rd303;
	shr.u64 	%rd305, %rd1269, 49;
	and.b64  	%rd306, %rd305, 1;
	add.s64 	%rd307, %rd306, %rd304;
	shr.u64 	%rd308, %rd3, 47;
	and.b64  	%rd309, %rd308, 8;
	add.s64 	%rd310, %rd309, %rd307;
	shl.b64 	%rd311, %rd310, 2;
	add.s64 	%rd312, %rd42, %rd311;
	ld.local.u32 	%r35, [%rd312];
	setp.eq.s32 	%p25, %r35, 0;
	selp.b64 	%rd313, 0, 1125899906842624, %p25;
	or.b64  	%rd314, %rd313, %rd295;
	add.s64 	%rd315, %rd298, %rd279;
	shr.u64 	%rd316, %rd1265, 48;
	and.b64  	%rd317, %rd316, 1;
	add.s64 	%rd318, %rd317, %rd315;
	add.s64 	%rd319, %rd282, %rd318;
	and.b64  	%rd320, %rd289, 1;
	add.s64 	%rd321, %rd320, %rd319;
	add.s64 	%rd322, %rd287, %rd321;
	add.s64 	%rd323, %rd306, %rd322;
	shr.u64 	%rd324, %rd1269, 48;
	and.b64  	%rd325, %rd324, 1;
	add.s64 	%rd326, %rd325, %rd323;
	shr.u64 	%rd327, %rd3, 46;
	and.b64  	%rd328, %rd327, 8;
	add.s64 	%rd329, %rd328, %rd326;
	shl.b64 	%rd330, %rd329, 2;
	add.s64 	%rd331, %rd42, %rd330;
	ld.local.u32 	%r36, [%rd331];
	setp.eq.s32 	%p26, %r36, 0;
	selp.b64 	%rd332, 0, 562949953421312, %p26;
	or.b64  	%rd333, %rd332, %rd314;
	add.s64 	%rd334, %rd317, %rd298;
	shr.u64 	%rd335, %rd1265, 47;
	and.b64  	%rd336, %rd335, 1;
	add.s64 	%rd337, %rd336, %rd334;
	add.s64 	%rd338, %rd301, %rd337;
	and.b64  	%rd339, %rd308, 1;
	add.s64 	%rd340, %rd339, %rd338;
	add.s64 	%rd341, %rd306, %rd340;
	add.s64 	%rd342, %rd325, %rd341;
	shr.u64 	%rd343, %rd1269, 47;
	and.b64  	%rd344, %rd343, 1;
	add.s64 	%rd345, %rd344, %rd342;
	shr.u64 	%rd346, %rd3, 45;
	and.b64  	%rd347, %rd346, 8;
	add.s64 	%rd348, %rd347, %rd345;
	shl.b64 	%rd349, %rd348, 2;
	add.s64 	%rd350, %rd42, %rd349;
	ld.local.u32 	%r37, [%rd350];
	setp.eq.s32 	%p27, %r37, 0;
	selp.b64 	%rd351, 0, 281474976710656, %p27;
	or.b64  	%rd352, %rd351, %rd333;
	add.s64 	%rd353, %rd336, %rd317;
	shr.u64 	%rd354, %rd1265, 46;
	and.b64  	%rd355, %rd354, 1;
	add.s64 	%rd356, %rd355, %rd353;
	add.s64 	%rd357, %rd320, %rd356;
	and.b64  	%rd358, %rd327, 1;
	add.s64 	%rd359, %rd358, %rd357;
	add.s64 	%rd360, %rd325, %rd359;
	add.s64 	%rd361, %rd344, %rd360;
	shr.u64 	%rd362, %rd1269, 46;
	and.b64  	%rd363, %rd362, 1;
	add.s64 	%rd364, %rd363, %rd361;
	shr.u64 	%rd365, %rd3, 44;
	and.b64  	%rd366, %rd365, 8;
	add.s64 	%rd367, %rd366, %rd364;
	shl.b64 	%rd368, %rd367, 2;
	add.s64 	%rd369, %rd42, %rd368;
	ld.local.u32 	%r38, [%rd369];
	setp.eq.s32 	%p28, %r38, 0;
	selp.b64 	%rd370, 0, 140737488355328, %p28;
	or.b64  	%rd371, %rd370, %rd352;
	add.s64 	%rd372, %rd355, %rd336;
	shr.u64 	%rd373, %rd1265, 45;
	and.b64  	%rd374, %rd373, 1;
	add.s64 	%rd375, %rd374, %rd372;
	add.s64 	%rd376, %rd339, %rd375;
	and.b64  	%rd377, %rd346, 1;
	add.s64 	%rd378, %rd377, %rd376;
	add.s64 	%rd379, %rd344, %rd378;
	add.s64 	%rd380, %rd363, %rd379;
	shr.u64 	%rd381, %rd1269, 45;
	and.b64  	%rd382, %rd381, 1;
	add.s64 	%rd383, %rd382, %rd380;
	shr.u64 	%rd384, %rd3, 43;
	and.b64  	%rd385, %rd384, 8;
	add.s64 	%rd386, %rd385, %rd383;
	shl.b64 	%rd387, %rd386, 2;
	add.s64 	%rd388, %rd42, %rd387;
	ld.local.u32 	%r39, [%rd388];
	setp.eq.s32 	%p29, %r39, 0;
	selp.b64 	%rd389, 0, 70368744177664, %p29;
	or.b64  	%rd390, %rd389, %rd371;
	add.s64 	%rd391, %rd374, %rd355;
	shr.u64 	%rd392, %rd1265, 44;
	and.b64  	%rd393, %rd392, 1;
	add.s64 	%rd394, %rd393, %rd391;
	add.s64 	%rd395, %rd358, %rd394;
	and.b64  	%rd396, %rd365, 1;
	add.s64 	%rd397, %rd396, %rd395;
	add.s64 	%rd398, %rd363, %rd397;
	add.s64 	%rd399, %rd382, %rd398;
	shr.u64 	%rd400, %rd1269, 44;
	and.b64  	%rd401, %rd400, 1;
	add.s64 	%rd402, %rd401, %rd399;
	shr.u64 	%rd403, %rd3, 42;
	and.b64  	%rd404, %rd403, 8;
	add.s64 	%rd405, %rd404, %rd402;
	shl.b64 	%rd406, %rd405, 2;
	add.s64 	%rd407, %rd42, %rd406;
	ld.local.u32 	%r40, [%rd407];
	setp.eq.s32 	%p30, %r40, 0;
	selp.b64 	%rd408, 0, 35184372088832, %p30;
	or.b64  	%rd409, %rd408, %rd390;
	add.s64 	%rd410, %rd393, %rd374;
	shr.u64 	%rd411, %rd1265, 43;
	and.b64  	%rd412, %rd411, 1;
	add.s64 	%rd413, %rd412, %rd410;
	add.s64 	%rd414, %rd377, %rd413;
	and.b64  	%rd415, %rd384, 1;
	add.s64 	%rd416, %rd415, %rd414;
	add.s64 	%rd417, %rd382, %rd416;
	add.s64 	%rd418, %rd401, %rd417;
	shr.u64 	%rd419, %rd1269, 43;
	and.b64  	%rd420, %rd419, 1;
	add.s64 	%rd421, %rd420, %rd418;
	shr.u64 	%rd422, %rd3, 41;
	and.b64  	%rd423, %rd422, 8;
	add.s64 	%rd424, %rd423, %rd421;
	shl.b64 	%rd425, %rd424, 2;
	add.s64 	%rd426, %rd42, %rd425;
	ld.local.u32 	%r41, [%rd426];
	setp.eq.s32 	%p31, %r41, 0;
	selp.b64 	%rd427, 0, 17592186044416, %p31;
	or.b64  	%rd428, %rd427, %rd409;
	add.s64 	%rd429, %rd412, %rd393;
	shr.u64 	%rd430, %rd1265, 42;
	and.b64  	%rd431, %rd430, 1;
	add.s64 	%rd432, %rd431, %rd429;
	add.s64 	%rd433, %rd396, %rd432;
	and.b64  	%rd434, %rd403, 1;
	add.s64 	%rd435, %rd434, %rd433;
	add.s64 	%rd436, %rd401, %rd435;
	add.s64 	%rd437, %rd420, %rd436;
	shr.u64 	%rd438, %rd1269, 42;
	and.b64  	%rd439, %rd438, 1;
	add.s64 	%rd440, %rd439, %rd437;
	shr.u64 	%rd441, %rd3, 40;
	and.b64  	%rd442, %rd441, 8;
	add.s64 	%rd443, %rd442, %rd440;
	shl.b64 	%rd444, %rd443, 2;
	add.s64 	%rd445, %rd42, %rd444;
	ld.local.u32 	%r42, [%rd445];
	setp.eq.s32 	%p32, %r42, 0;
	selp.b64 	%rd446, 0, 8796093022208, %p32;
	or.b64  	%rd447, %rd446, %rd428;
	add.s64 	%rd448, %rd431, %rd412;
	shr.u64 	%rd449, %rd1265, 41;
	and.b64  	%rd450, %rd449, 1;
	add.s64 	%rd451, %rd450, %rd448;
	add.s64 	%rd452, %rd415, %rd451;
	and.b64  	%rd453, %rd422, 1;
	add.s64 	%rd454, %rd453, %rd452;
	add.s64 	%rd455, %rd420, %rd454;
	add.s64 	%rd456, %rd439, %rd455;
	shr.u64 	%rd457, %rd1269, 41;
	and.b64  	%rd458, %rd457, 1;
	add.s64 	%rd459, %rd458, %rd456;
	shr.u64 	%rd460, %rd3, 39;
	and.b64  	%rd461, %rd460, 8;
	add.s64 	%rd462, %rd461, %rd459;
	shl.b64 	%rd463, %rd462, 2;
	add.s64 	%rd464, %rd42, %rd463;
	ld.local.u32 	%r43, [%rd464];
	setp.eq.s32 	%p33, %r43, 0;
	selp.b64 	%rd465, 0, 4398046511104, %p33;
	or.b64  	%rd466, %rd465, %rd447;
	add.s64 	%rd467, %rd450, %rd431;
	shr.u64 	%rd468, %rd1265, 40;
	and.b64  	%rd469, %rd468, 1;
	add.s64 	%rd470, %rd469, %rd467;
	add.s64 	%rd471, %rd434, %rd470;
	and.b64  	%rd472, %rd441, 1;
	add.s64 	%rd473, %rd472, %rd471;
	add.s64 	%rd474, %rd439, %rd473;
	add.s64 	%rd475, %rd458, %rd474;
	shr.u64 	%rd476, %rd1269, 40;
	and.b64  	%rd477, %rd476, 1;
	add.s64 	%rd478, %rd477, %rd475;
	shr.u64 	%rd479, %rd3, 38;
	and.b64  	%rd480, %rd479, 8;
	add.s64 	%rd481, %rd480, %rd478;
	shl.b64 	%rd482, %rd481, 2;
	add.s64 	%rd483, %rd42, %rd482;
	ld.local.u32 	%r44, [%rd483];
	setp.eq.s32 	%p34, %r44, 0;
	selp.b64 	%rd484, 0, 2199023255552, %p34;
	or.b64  	%rd485, %rd484, %rd466;
	add.s64 	%rd486, %rd469, %rd450;
	shr.u64 	%rd487, %rd1265, 39;
	and.b64  	%rd488, %rd487, 1;
	add.s64 	%rd489, %rd488, %rd486;
	add.s64 	%rd490, %rd453, %rd489;
	and.b64  	%rd491, %rd460, 1;
	add.s64 	%rd492, %rd491, %rd490;
	add.s64 	%rd493, %rd458, %rd492;
	add.s64 	%rd494, %rd477, %rd493;
	shr.u64 	%rd495, %rd1269, 39;
	and.b64  	%rd496, %rd495, 1;
	add.s64 	%rd497, %rd496, %rd494;
	shr.u64 	%rd498, %rd3, 37;
	and.b64  	%rd499, %rd498, 8;
	add.s64 	%rd500, %rd499, %rd497;
	shl.b64 	%rd501, %rd500, 2;
	add.s64 	%rd502, %rd42, %rd501;
	ld.local.u32 	%r45, [%rd502];
	setp.eq.s32 	%p35, %r45, 0;
	selp.b64 	%rd503, 0, 1099511627776, %p35;
	or.b64  	%rd504, %rd503, %rd485;
	add.s64 	%rd505, %rd488, %rd469;
	shr.u64 	%rd506, %rd1265, 38;
	and.b64  	%rd507, %rd506, 1;
	add.s64 	%rd508, %rd507, %rd505;
	add.s64 	%rd509, %rd472, %rd508;
	and.b64  	%rd510, %rd479, 1;
	add.s64 	%rd511, %rd510, %rd509;
	add.s64 	%rd512, %rd477, %rd511;
	add.s64 	%rd513, %rd496, %rd512;
	shr.u64 	%rd514, %rd1269, 38;
	and.b64  	%rd515, %rd514, 1;
	add.s64 	%rd516, %rd515, %rd513;
	shr.u64 	%rd517, %rd3, 36;
	and.b64  	%rd518, %rd517, 8;
	add.s64 	%rd519, %rd518, %rd516;
	shl.b64 	%rd520, %rd519, 2;
	add.s64 	%rd521, %rd42, %rd520;
	ld.local.u32 	%r46, [%rd521];
	setp.eq.s32 	%p36, %r46, 0;
	selp.b64 	%rd522, 0, 549755813888, %p36;
	or.b64  	%rd523, %rd522, %rd504;
	add.s64 	%rd524, %rd507, %rd488;
	shr.u64 	%rd525, %rd1265, 37;
	and.b64  	%rd526, %rd525, 1;
	add.s64 	%rd527, %rd526, %rd524;
	add.s64 	%rd528, %rd491, %rd527;
	and.b64  	%rd529, %rd498, 1;
	add.s64 	%rd530, %rd529, %rd528;
	add.s64 	%rd531, %rd496, %rd530;
	add.s64 	%rd532, %rd515, %rd531;
	shr.u64 	%rd533, %rd1269, 37;
	and.b64  	%rd534, %rd533, 1;
	add.s64 	%rd535, %rd534, %rd532;
	shr.u64 	%rd536, %rd3, 35;
	and.b64  	%rd537, %rd536, 8;
	add.s64 	%rd538, %rd537, %rd535;
	shl.b64 	%rd539, %rd538, 2;
	add.s64 	%rd540, %rd42, %rd539;
	ld.local.u32 	%r47, [%rd540];
	setp.eq.s32 	%p37, %r47, 0;
	selp.b64 	%rd541, 0, 274877906944, %p37;
	or.b64  	%rd542, %rd541, %rd523;
	add.s64 	%rd543, %rd526, %rd507;
	shr.u64 	%rd544, %rd1265, 36;
	and.b64  	%rd545, %rd544, 1;
	add.s64 	%rd546, %rd545, %rd543;
	add.s64 	%rd547, %rd510, %rd546;
	and.b64  	%rd548, %rd517, 1;
	add.s64 	%rd549, %rd548, %rd547;
	add.s64 	%rd550, %rd515, %rd549;
	add.s64 	%rd551, %rd534, %rd550;
	shr.u64 	%rd552, %rd1269, 36;
	and.b64  	%rd553, %rd552, 1;
	add.s64 	%rd554, %rd553, %rd551;
	shr.u64 	%rd555, %rd3, 34;
	and.b64  	%rd556, %rd555, 8;
	add.s64 	%rd557, %rd556, %rd554;
	shl.b64 	%rd558, %rd557, 2;
	add.s64 	%rd559, %rd42, %rd558;
	ld.local.u32 	%r48, [%rd559];
	setp.eq.s32 	%p38, %r48, 0;
	selp.b64 	%rd560, 0, 137438953472, %p38;
	or.b64  	%rd561, %rd560, %rd542;
	add.s64 	%rd562, %rd545, %rd526;
	shr.u64 	%rd563, %rd1265, 35;
	and.b64  	%rd564, %rd563, 1;
	add.s64 	%rd565, %rd564, %rd562;
	add.s64 	%rd566, %rd529, %rd565;
	and.b64  	%rd567, %rd536, 1;
	add.s64 	%rd568, %rd567, %rd566;
	add.s64 	%rd569, %rd534, %rd568;
	add.s64 	%rd570, %rd553, %rd569;
	shr.u64 	%rd571, %rd1269, 35;
	and.b64  	%rd572, %rd571, 1;
	add.s64 	%rd573, %rd572, %rd570;
	shr.u64 	%rd574, %rd3, 33;
	and.b64  	%rd575, %rd574, 8;
	add.s64 	%rd576, %rd575, %rd573;
	shl.b64 	%rd577, %rd576, 2;
	add.s64 	%rd578, %rd42, %rd577;
	ld.local.u32 	%r49, [%rd578];
	setp.eq.s32 	%p39, %r49, 0;
	selp.b64 	%rd579, 0, 68719476736, %p39;
	or.b64  	%rd580, %rd579, %rd561;
	add.s64 	%rd581, %rd564, %rd545;
	shr.u64 	%rd582, %rd1265, 34;
	and.b64  	%rd583, %rd582, 1;
	add.s64 	%rd584, %rd583, %rd581;
	add.s64 	%rd585, %rd548, %rd584;
	and.b64  	%rd586, %rd555, 1;
	add.s64 	%rd587, %rd586, %rd585;
	add.s64 	%rd588, %rd553, %rd587;
	add.s64 	%rd589, %rd572, %rd588;
	shr.u64 	%rd590, %rd1269, 34;
	and.b64  	%rd591, %rd590, 1;
	add.s64 	%rd592, %rd591, %rd589;
	shr.u64 	%rd593, %rd3, 32;
	and.b64  	%rd594, %rd593, 8;
	add.s64 	%rd595, %rd594, %rd592;
	shl.b64 	%rd596, %rd595, 2;
	add.s64 	%rd597, %rd42, %rd596;
	ld.local.u32 	%r50, [%rd597];
	setp.eq.s32 	%p40, %r50, 0;
	selp.b64 	%rd598, 0, 34359738368, %p40;
	or.b64  	%rd599, %rd598, %rd580;
	add.s64 	%rd600, %rd583, %rd564;
	shr.u64 	%rd601, %rd1265, 33;
	and.b64  	%rd602, %rd601, 1;
	add.s64 	%rd603, %rd602, %rd600;
	add.s64 	%rd604, %rd567, %rd603;
	and.b64  	%rd605, %rd574, 1;
	add.s64 	%rd606, %rd605, %rd604;
	add.s64 	%rd607, %rd572, %rd606;
	add.s64 	%rd608, %rd591, %rd607;
	shr.u64 	%rd609, %rd1269, 33;
	and.b64  	%rd610, %rd609, 1;
	add.s64 	%rd611, %rd610, %rd608;
	shr.u64 	%rd612, %rd3, 31;
	and.b64  	%rd613, %rd612, 8;
	add.s64 	%rd614, %rd613, %rd611;
	shl.b64 	%rd615, %rd614, 2;
	add.s64 	%rd616, %rd42, %rd615;
	ld.local.u32 	%r51, [%rd616];
	setp.eq.s32 	%p41, %r51, 0;
	selp.b64 	%rd617, 0, 17179869184, %p41;
	or.b64  	%rd618, %rd617, %rd599;
	add.s64 	%rd619, %rd602, %rd583;
	shr.u64 	%rd620, %rd1265, 32;
	and.b64  	%rd621, %rd620, 1;
	add.s64 	%rd622, %rd621, %rd619;
	add.s64 	%rd623, %rd586, %rd622;
	and.b64  	%rd624, %rd593, 1;
	add.s64 	%rd625, %rd624, %rd623;
	add.s64 	%rd626, %rd591, %rd625;
	add.s64 	%rd627, %rd610, %rd626;
	shr.u64 	%rd628, %rd1269, 32;
	and.b64  	%rd629, %rd628, 1;
	add.s64 	%rd630, %rd629, %rd627;
	shr.u64 	%rd631, %rd3, 30;
	and.b64  	%rd632, %rd631, 8;
	add.s64 	%rd633, %rd632, %rd630;
	shl.b64 	%rd634, %rd633, 2;
	add.s64 	%rd635, %rd42, %rd634;
	ld.local.u32 	%r52, [%rd635];
	setp.eq.s32 	%p42, %r52, 0;
	selp.b64 	%rd636, 0, 8589934592, %p42;
	or.b64  	%rd637, %rd636, %rd618;
	add.s64 	%rd638, %rd621, %rd602;
	shr.u64 	%rd639, %rd1265, 31;
	and.b64  	%rd640, %rd639, 1;
	add.s64 	%rd641, %rd640, %rd638;
	add.s64 	%rd642, %rd605, %rd641;
	and.b64  	%rd643, %rd612, 1;
	add.s64 	%rd644, %rd643, %rd642;
	add.s64 	%rd645, %rd610, %rd644;
	add.s64 	%rd646, %rd629, %rd645;
	shr.u64 	%rd647, %rd1269, 31;
	and.b64  	%rd648, %rd647, 1;
	add.s64 	%rd649, %rd648, %rd646;
	shr.u64 	%rd650, %rd3, 29;
	and.b64  	%rd651, %rd650, 8;
	add.s64 	%rd652, %rd651, %rd649;
	shl.b64 	%rd653, %rd652, 2;
	add.s64 	%rd654, %rd42, %rd653;
	ld.local.u32 	%r53, [%rd654];
	setp.eq.s32 	%p43, %r53, 0;
	selp.b64 	%rd655, 0, 4294967296, %p43;
	or.b64  	%rd656, %rd655, %rd637;
	add.s64 	%rd657, %rd640, %rd621;
	shr.u64 	%rd658, %rd1265, 30;
	and.b64  	%rd659, %rd658, 1;
	add.s64 	%rd660, %rd659, %rd657;
	add.s64 	%rd661, %rd624, %rd660;
	and.b64  	%rd662, %rd631, 1;
	add.s64 	%rd663, %rd662, %rd661;
	add.s64 	%rd664, %rd629, %rd663;
	add.s64 	%rd665, %rd648, %rd664;
	shr.u64 	%rd666, %rd1269, 30;
	and.b64  	%rd667, %rd666, 1;
	add.s64 	%rd668, %rd667, %rd665;
	shr.u64 	%rd669, %rd3, 28;
	and.b64  	%rd670, %rd669, 8;
	add.s64 	%rd671, %rd670, %rd668;
	shl.b64 	%rd672, %rd671, 2;
	add.s64 	%rd673, %rd42, %rd672;
	ld.local.u32 	%r54, [%rd673];
	setp.eq.s32 	%p44, %r54, 0;
	selp.b64 	%rd674, 0, 2147483648, %p44;
	or.b64  	%rd675, %rd674, %rd656;
	add.s64 	%rd676, %rd659, %rd640;
	shr.u64 	%rd677, %rd1265, 29;
	and.b64  	%rd678, %rd677, 1;
	add.s64 	%rd679, %rd678, %rd676;
	add.s64 	%rd680, %rd643, %rd679;
	and.b64  	%rd681, %rd650, 1;
	add.s64 	%rd682, %rd681, %rd680;
	add.s64 	%rd683, %rd648, %rd682;
	add.s64 	%rd684, %rd667, %rd683;
	shr.u64 	%rd685, %rd1269, 29;
	and.b64  	%rd686, %rd685, 1;
	add.s64 	%rd687, %rd686, %rd684;
	shr.u64 	%rd688, %rd3, 27;
	and.b64  	%rd689, %rd688, 8;
	add.s64 	%rd690, %rd689, %rd687;
	shl.b64 	%rd691, %rd690, 2;
	add.s64 	%rd692, %rd42, %rd691;
	ld.local.u32 	%r55, [%rd692];
	setp.eq.s32 	%p45, %r55, 0;
	selp.b64 	%rd693, 0, 1073741824, %p45;
	or.b64  	%rd694, %rd693, %rd675;
	add.s64 	%rd695, %rd678, %rd659;
	shr.u64 	%rd696, %rd1265, 28;
	and.b64  	%rd697, %rd696, 1;
	add.s64 	%rd698, %rd697, %rd695;
	add.s64 	%rd699, %rd662, %rd698;
	and.b64  	%rd700, %rd669, 1;
	add.s64 	%rd701, %rd700, %rd699;
	add.s64 	%rd702, %rd667, %rd701;
	add.s64 	%rd703, %rd686, %rd702;
	shr.u64 	%rd704, %rd1269, 28;
	and.b64  	%rd705, %rd704, 1;
	add.s64 	%rd706, %rd705, %rd703;
	shr.u64 	%rd707, %rd3, 26;
	and.b64  	%rd708, %rd707, 8;
	add.s64 	%rd709, %rd708, %rd706;
	shl.b64 	%rd710, %rd709, 2;
	add.s64 	%rd711, %rd42, %rd710;
	ld.local.u32 	%r56, [%rd711];
	setp.eq.s32 	%p46, %r56, 0;
	selp.b64 	%rd712, 0, 536870912, %p46;
	or.b64  	%rd713, %rd712, %rd694;
	add.s64 	%rd714, %rd697, %rd678;
	shr.u64 	%rd715, %rd1265, 27;
	and.b64  	%rd716, %rd715, 1;
	add.s64 	%rd717, %rd716, %rd714;
	add.s64 	%rd718, %rd681, %rd717;
	and.b64  	%rd719, %rd688, 1;
	add.s64 	%rd720, %rd719, %rd718;
	add.s64 	%rd721, %rd686, %rd720;
	add.s64 	%rd722, %rd705, %rd721;
	shr.u64 	%rd723, %rd1269, 27;
	and.b64  	%rd724, %rd723, 1;
	add.s64 	%rd725, %rd724, %rd722;
	shr.u64 	%rd726, %rd3, 25;
	and.b64  	%rd727, %rd726, 8;
	add.s64 	%rd728, %rd727, %rd725;
	shl.b64 	%rd729, %rd728, 2;
	add.s64 	%rd730, %rd42, %rd729;
	ld.local.u32 	%r57, [%rd730];
	setp.eq.s32 	%p47, %r57, 0;
	selp.b64 	%rd731, 0, 268435456, %p47;
	or.b64  	%rd732, %rd731, %rd713;
	add.s64 	%rd733, %rd716, %rd697;
	shr.u64 	%rd734, %rd1265, 26;
	and.b64  	%rd735, %rd734, 1;
	add.s64 	%rd736, %rd735, %rd733;
	add.s64 	%rd737, %rd700, %rd736;
	and.b64  	%rd738, %rd707, 1;
	add.s64 	%rd739, %rd738, %rd737;
	add.s64 	%rd740, %rd705, %rd739;
	add.s64 	%rd741, %rd724, %rd740;
	shr.u64 	%rd742, %rd1269, 26;
	and.b64  	%rd743, %rd742, 1;
	add.s64 	%rd744, %rd743, %rd741;
	shr.u64 	%rd745, %rd3, 24;
	and.b64  	%rd746, %rd745, 8;
	add.s64 	%rd747, %rd746, %rd744;
	shl.b64 	%rd748, %rd747, 2;
	add.s64 	%rd749, %rd42, %rd748;
	ld.local.u32 	%r58, [%rd749];
	setp.eq.s32 	%p48, %r58, 0;
	selp.b64 	%rd750, 0, 134217728, %p48;
	or.b64  	%rd751, %rd750, %rd732;
	add.s64 	%rd752, %rd735, %rd716;
	shr.u64 	%rd753, %rd1265, 25;
	and.b64  	%rd754, %rd753, 1;
	add.s64 	%rd755, %rd754, %rd752;
	add.s64 	%rd756, %rd719, %rd755;
	and.b64  	%rd757, %rd726, 1;
	add.s64 	%rd758, %rd757, %rd756;
	add.s64 	%rd759, %rd724, %rd758;
	add.s64 	%rd760, %rd743, %rd759;
	shr.u64 	%rd761, %rd1269, 25;
	and.b64  	%rd762, %rd761, 1;
	add.s64 	%rd763, %rd762, %rd760;
	shr.u64 	%rd764, %rd3, 23;
	and.b64  	%rd765, %rd764, 8;
	add.s64 	%rd766, %rd765, %rd763;
	shl.b64 	%rd767, %rd766, 2;
	add.s64 	%rd768, %rd42, %rd767;
	ld.local.u32 	%r59, [%rd768];
	setp.eq.s32 	%p49, %r59, 0;
	selp.b64 	%rd769, 0, 67108864, %p49;
	or.b64  	%rd770, %rd769, %rd751;
	add.s64 	%rd771, %rd754, %rd735;
	shr.u64 	%rd772, %rd1265, 24;
	and.b64  	%rd773, %rd772, 1;
	add.s64 	%rd774, %rd773, %rd771;
	add.s64 	%rd775, %rd738, %rd774;
	and.b64  	%rd776, %rd745, 1;
	add.s64 	%rd777, %rd776, %rd775;
	add.s64 	%rd778, %rd743, %rd777;
	add.s64 	%rd779, %rd762, %rd778;
	shr.u64 	%rd780, %rd1269, 24;
	and.b64  	%rd781, %rd780, 1;
	add.s64 	%rd782, %rd781, %rd779;
	shr.u64 	%rd783, %rd3, 22;
	and.b64  	%rd784, %rd783, 8;
	add.s64 	%rd785, %rd784, %rd782;
	shl.b64 	%rd786, %rd785, 2;
	add.s64 	%rd787, %rd42, %rd786;
	ld.local.u32 	%r60, [%rd787];
	setp.eq.s32 	%p50, %r60, 0;
	selp.b64 	%rd788, 0, 33554432, %p50;
	or.b64  	%rd789, %rd788, %rd770;
	add.s64 	%rd790, %rd773, %rd754;
	shr.u64 	%rd791, %rd1265, 23;
	and.b64  	%rd792, %rd791, 1;
	add.s64 	%rd793, %rd792, %rd790;
	add.s64 	%rd794, %rd757, %rd793;
	and.b64  	%rd795, %rd764, 1;
	add.s64 	%rd796, %rd795, %rd794;
	add.s64 	%rd797, %rd762, %rd796;
	add.s64 	%rd798, %rd781, %rd797;
	shr.u64 	%rd799, %rd1269, 23;
	and.b64  	%rd800, %rd799, 1;
	add.s64 	%rd801, %rd800, %rd798;
	shr.u64 	%rd802, %rd3, 21;
	and.b64  	%rd803, %rd802, 8;
	add.s64 	%rd804, %rd803, %rd801;
	shl.b64 	%rd805, %rd804, 2;
	add.s64 	%rd806, %rd42, %rd805;
	ld.local.u32 	%r61, [%rd806];
	setp.eq.s32 	%p51, %r61, 0;
	selp.b64 	%rd807, 0, 16777216, %p51;
	or.b64  	%rd808, %rd807, %rd789;
	add.s64 	%rd809, %rd792, %rd773;
	shr.u64 	%rd810, %rd1265, 22;
	and.b64  	%rd811, %rd810, 1;
	add.s64 	%rd812, %rd811, %rd809;
	add.s64 	%rd813, %rd776, %rd812;
	and.b64  	%rd814, %rd783, 1;
	add.s64 	%rd815, %rd814, %rd813;
	add.s64 	%rd816, %rd781, %rd815;
	add.s64 	%rd817, %rd800, %rd816;
	shr.u64 	%rd818, %rd1269, 22;
	and.b64  	%rd819, %rd818, 1;
	add.s64 	%rd820, %rd819, %rd817;
	shr.u64 	%rd821, %rd3, 20;
	and.b64  	%rd822, %rd821, 8;
	add.s64 	%rd823, %rd822, %rd820;
	shl.b64 	%rd824, %rd823, 2;
	add.s64 	%rd825, %rd42, %rd824;
	ld.local.u32 	%r62, [%rd825];
	setp.eq.s32 	%p52, %r62, 0;
	selp.b64 	%rd826, 0, 8388608, %p52;
	or.b64  	%rd827, %rd826, %rd808;
	add.s64 	%rd828, %rd811, %rd792;
	shr.u64 	%rd829, %rd1265, 21;
	and.b64  	%rd830, %rd829, 1;
	add.s64 	%rd831, %rd830, %rd828;
	add.s64 	%rd832, %rd795, %rd831;
	and.b64  	%rd833, %rd802, 1;
	add.s64 	%rd834, %rd833, %rd832;
	add.s64 	%rd835, %rd800, %rd834;
	add.s64 	%rd836, %rd819, %rd835;
	shr.u64 	%rd837, %rd1269, 21;
	and.b64  	%rd838, %rd837, 1;
	add.s64 	%rd839, %rd838, %rd836;
	shr.u64 	%rd840, %rd3, 19;
	and.b64  	%rd841, %rd840, 8;
	add.s64 	%rd842, %rd841, %rd839;
	shl.b64 	%rd843, %rd842, 2;
	add.s64 	%rd844, %rd42, %rd843;
	ld.local.u32 	%r63, [%rd844];
	setp.eq.s32 	%p53, %r63, 0;
	selp.b64 	%rd845, 0, 4194304, %p53;
	or.b64  	%rd846, %rd845, %rd827;
	add.s64 	%rd847, %rd830, %rd811;
	shr.u64 	%rd848, %rd1265, 20;
	and.b64  	%rd849, %rd848, 1;
	add.s64 	%rd850, %rd849, %rd847;
	add.s64 	%rd851, %rd814, %rd850;
	and.b64  	%rd852, %rd821, 1;
	add.s64 	%rd853, %rd852, %rd851;
	add.s64 	%rd854, %rd819, %rd853;
	add.s64 	%rd855, %rd838, %rd854;
	shr.u64 	%rd856, %rd1269, 20;
	and.b64  	%rd857, %rd856, 1;
	add.s64 	%rd858, %rd857, %rd855;
	shr.u64 	%rd859, %rd3, 18;
	and.b64  	%rd860, %rd859, 8;
	add.s64 	%rd861, %rd860, %rd858;
	shl.b64 	%rd862, %rd861, 2;
	add.s64 	%rd863, %rd42, %rd862;
	ld.local.u32 	%r64, [%rd863];
	setp.eq.s32 	%p54, %r64, 0;
	selp.b64 	%rd864, 0, 2097152, %p54;
	or.b64  	%rd865, %rd864, %rd846;
	add.s64 	%rd866, %rd849, %rd830;
	shr.u64 	%rd867, %rd1265, 19;
	and.b64  	%rd868, %rd867, 1;
	add.s64 	%rd869, %rd868, %rd866;
	add.s64 	%rd870, %rd833, %rd869;
	and.b64  	%rd871, %rd840, 1;
	add.s64 	%rd872, %rd871, %rd870;
	add.s64 	%rd873, %rd838, %rd872;
	add.s64 	%rd874, %rd857, %rd873;
	shr.u64 	%rd875, %rd1269, 19;
	and.b64  	%rd876, %rd875, 1;
	add.s64 	%rd877, %rd876, %rd874;
	shr.u64 	%rd878, %rd3, 17;
	and.b64  	%rd879, %rd878, 8;
	add.s64 	%rd880, %rd879, %rd877;
	shl.b64 	%rd881, %rd880, 2;
	add.s64 	%rd882, %rd42, %rd881;
	ld.local.u32 	%r65, [%rd882];
	setp.eq.s32 	%p55, %r65, 0;
	selp.b64 	%rd883, 0, 1048576, %p55;
	or.b64  	%rd884, %rd883, %rd865;
	add.s64 	%rd885, %rd868, %rd849;
	shr.u64 	%rd886, %rd1265, 18;
	and.b64  	%rd887, %rd886, 1;
	add.s64 	%rd888, %rd887, %rd885;
	add.s64 	%rd889, %rd852, %rd888;
	and.b64  	%rd890, %rd859, 1;
	add.s64 	%rd891, %rd890, %rd889;
	add.s64 	%rd892, %rd857, %rd891;
	add.s64 	%rd893, %rd876, %rd892;
	shr.u64 	%rd894, %rd1269, 18;
	and.b64  	%rd895, %rd894, 1;
	add.s64 	%rd896, %rd895, %rd893;
	shr.u64 	%rd897, %rd3, 16;
	and.b64  	%rd898, %rd897, 8;
	add.s64 	%rd899, %rd898, %rd896;
	shl.b64 	%rd900, %rd899, 2;
	add.s64 	%rd901, %rd42, %rd900;
	ld.local.u32 	%r66, [%rd901];
	setp.eq.s32 	%p56, %r66, 0;
	selp.b64 	%rd902, 0, 524288, %p56;
	or.b64  	%rd903, %rd902, %rd884;
	add.s64 	%rd904, %rd887, %rd868;
	shr.u64 	%rd905, %rd1265, 17;
	and.b64  	%rd906, %rd905, 1;
	add.s64 	%rd907, %rd906, %rd904;
	add.s64 	%rd908, %rd871, %rd907;
	and.b64  	%rd909, %rd878, 1;
	add.s64 	%rd910, %rd909, %rd908;
	add.s64 	%rd911, %rd876, %rd910;
	add.s64 	%rd912, %rd895, %rd911;
	shr.u64 	%rd913, %rd1269, 17;
	and.b64  	%rd914, %rd913, 1;
	add.s64 	%rd915, %rd914, %rd912;
	shr.u64 	%rd916, %rd3, 15;
	and.b64  	%rd917, %rd916, 8;
	add.s64 	%rd918, %rd917, %rd915;
	shl.b64 	%rd919, %rd918, 2;
	add.s64 	%rd920, %rd42, %rd919;
	ld.local.u32 	%r67, [%rd920];
	setp.eq.s32 	%p57, %r67, 0;
	selp.b64 	%rd921, 0, 262144, %p57;
	or.b64  	%rd922, %rd921, %rd903;
	add.s64 	%rd923, %rd906, %rd887;
	shr.u64 	%rd924, %rd1265, 16;
	and.b64  	%rd925, %rd924, 1;
	add.s64 	%rd926, %rd925, %rd923;
	add.s64 	%rd927, %rd890, %rd926;
	and.b64  	%rd928, %rd897, 1;
	add.s64 	%rd929, %rd928, %rd927;
	add.s64 	%rd930, %rd895, %rd929;
	add.s64 	%rd931, %rd914, %rd930;
	shr.u64 	%rd932, %rd1269, 16;
	and.b64  	%rd933, %rd932, 1;
	add.s64 	%rd934, %rd933, %rd931;
	shr.u64 	%rd935, %rd3, 14;
	and.b64  	%rd936, %rd935, 8;
	add.s64 	%rd937, %rd936, %rd934;
	shl.b64 	%rd938, %rd937, 2;
	add.s64 	%rd939, %rd42, %rd938;
	ld.local.u32 	%r68, [%rd939];
	setp.eq.s32 	%p58, %r68, 0;
	selp.b64 	%rd940, 0, 131072, %p58;
	or.b64  	%rd941, %rd940, %rd922;
	add.s64 	%rd942, %rd925, %rd906;
	shr.u64 	%rd943, %rd1265, 15;
	and.b64  	%rd944, %rd943, 1;
	add.s64 	%rd945, %rd944, %rd942;
	add.s64 	%rd946, %rd909, %rd945;
	and.b64  	%rd947, %rd916, 1;
	add.s64 	%rd948, %rd947, %rd946;
	add.s64 	%rd949, %rd914, %rd948;
	add.s64 	%rd950, %rd933, %rd949;
	shr.u64 	%rd951, %rd1269, 15;
	and.b64  	%rd952, %rd951, 1;
	add.s64 	%rd953, %rd952, %rd950;
	shr.u64 	%rd954, %rd3, 13;
	and.b64  	%rd955, %rd954, 8;
	add.s64 	%rd956, %rd955, %rd953;
	shl.b64 	%rd957, %rd956, 2;
	add.s64 	%rd958, %rd42, %rd957;
	ld.local.u32 	%r69, [%rd958];
	setp.eq.s32 	%p59, %r69, 0;
	selp.b64 	%rd959, 0, 65536, %p59;
	or.b64  	%rd960, %rd959, %rd941;
	add.s64 	%rd961, %rd944, %rd925;
	shr.u64 	%rd962, %rd1265, 14;
	and.b64  	%rd963, %rd962, 1;
	add.s64 	%rd964, %rd963, %rd961;
	add.s64 	%rd965, %rd928, %rd964;
	and.b64  	%rd966, %rd935, 1;
	add.s64 	%rd967, %rd966, %rd965;
	add.s64 	%rd968, %rd933, %rd967;
	add.s64 	%rd969, %rd952, %rd968;
	shr.u64 	%rd970, %rd1269, 14;
	and.b64  	%rd971, %rd970, 1;
	add.s64 	%rd972, %rd971, %rd969;
	shr.u64 	%rd973, %rd3, 12;
	and.b64  	%rd974, %rd973, 8;
	add.s64 	%rd975, %rd974, %rd972;
	shl.b64 	%rd976, %rd975, 2;
	add.s64 	%rd977, %rd42, %rd976;
	ld.local.u32 	%r70, [%rd977];
	setp.eq.s32 	%p60, %r70, 0;
	selp.b64 	%rd978, 0, 32768, %p60;
	or.b64  	%rd979, %rd978, %rd960;
	add.s64 	%rd980, %rd963, %rd944;
	shr.u64 	%rd981, %rd1265, 13;
	and.b64  	%rd982, %rd981, 1;
	add.s64 	%rd983, %rd982, %rd980;
	add.s64 	%rd984, %rd947, %rd983;
	and.b64  	%rd985, %rd954, 1;
	add.s64 	%rd986, %rd985, %rd984;
	add.s64 	%rd987, %rd952, %rd986;
	add.s64 	%rd988, %rd971, %rd987;
	shr.u64 	%rd989, %rd1269, 13;
	and.b64  	%rd990, %rd989, 1;
	add.s64 	%rd991, %rd990, %rd988;
	shr.u64 	%rd992, %rd3, 11;
	and.b64  	%rd993, %rd992, 8;
	add.s64 	%rd994, %rd993, %rd991;
	shl.b64 	%rd995, %rd994, 2;
	add.s64 	%rd996, %rd42, %rd995;
	ld.local.u32 	%r71, [%rd996];
	setp.eq.s32 	%p61, %r71, 0;
	selp.b64 	%rd997, 0, 16384, %p61;
	or.b64  	%rd998, %rd997, %rd979;
	add.s64 	%rd999, %rd982, %rd963;
	shr.u64 	%rd1000, %rd1265, 12;
	and.b64  	%rd1001, %rd1000, 1;
	add.s64 	%rd1002, %rd1001, %rd999;
	add.s64 	%rd1003, %rd966, %rd1002;
	and.b64  	%rd1004, %rd973, 1;
	add.s64 	%rd1005, %rd1004, %rd1003;
	add.s64 	%rd1006, %rd971, %rd1005;
	add.s64 	%rd1007, %rd990, %rd1006;
	shr.u64 	%rd1008, %rd1269, 12;
	and.b64  	%rd1009, %rd1008, 1;
	add.s64 	%rd1010, %rd1009, %rd1007;
	shr.u64 	%rd1011, %rd3, 10;
	and.b64  	%rd1012, %rd1011, 8;
	add.s64 	%rd1013, %rd1012, %rd1010;
	shl.b64 	%rd1014, %rd1013, 2;
	add.s64 	%rd1015, %rd42, %rd1014;
	ld.local.u32 	%r72, [%rd1015];
	setp.eq.s32 	%p62, %r72, 0;
	selp.b64 	%rd1016, 0, 8192, %p62;
	or.b64  	%rd1017, %rd1016, %rd998;
	add.s64 	%rd1018, %rd1001, %rd982;
	shr.u64 	%rd1019, %rd1265, 11;
	and.b64  	%rd1020, %rd1019, 1;
	add.s64 	%rd1021, %rd1020, %rd1018;
	add.s64 	%rd1022, %rd985, %rd1021;
	and.b64  	%rd1023, %rd992, 1;
	add.s64 	%rd1024, %rd1023, %rd1022;
	add.s64 	%rd1025, %rd990, %rd1024;
	add.s64 	%rd1026, %rd1009, %rd1025;
	shr.u64 	%rd1027, %rd1269, 11;
	and.b64  	%rd1028, %rd1027, 1;
	add.s64 	%rd1029, %rd1028, %rd1026;
	shr.u64 	%rd1030, %rd3, 9;
	and.b64  	%rd1031, %rd1030, 8;
	add.s64 	%rd1032, %rd1031, %rd1029;
	shl.b64 	%rd1033, %rd1032, 2;
	add.s64 	%rd1034, %rd42, %rd1033;
	ld.local.u32 	%r73, [%rd1034];
	setp.eq.s32 	%p63, %r73, 0;
	selp.b64 	%rd1035, 0, 4096, %p63;
	or.b64  	%rd1036, %rd1035, %rd1017;
	add.s64 	%rd1037, %rd1020, %rd1001;
	shr.u64 	%rd1038, %rd1265, 10;
	and.b64  	%rd1039, %rd1038, 1;
	add.s64 	%rd1040, %rd1039, %rd1037;
	add.s64 	%rd1041, %rd1004, %rd1040;
	and.b64  	%rd1042, %rd1011, 1;
	add.s64 	%rd1043, %rd1042, %rd1041;
	add.s64 	%rd1044, %rd1009, %rd1043;
	add.s64 	%rd1045, %rd1028, %rd1044;
	shr.u64 	%rd1046, %rd1269, 10;
	and.b64  	%rd1047, %rd1046, 1;
	add.s64 	%rd1048, %rd1047, %rd1045;
	shr.u64 	%rd1049, %rd3, 8;
	and.b64  	%rd1050, %rd1049, 8;
	add.s64 	%rd1051, %rd1050, %rd1048;
	shl.b64 	%rd1052, %rd1051, 2;
	add.s64 	%rd1053, %rd42, %rd1052;
	ld.local.u32 	%r74, [%rd1053];
	setp.eq.s32 	%p64, %r74, 0;
	selp.b64 	%rd1054, 0, 2048, %p64;
	or.b64  	%rd1055, %rd1054, %rd1036;
	add.s64 	%rd1056, %rd1039, %rd1020;
	shr.u64 	%rd1057, %rd1265, 9;
	and.b64  	%rd1058, %rd1057, 1;
	add.s64 	%rd1059, %rd1058, %rd1056;
	add.s64 	%rd1060, %rd1023, %rd1059;
	and.b64  	%rd1061, %rd1030, 1;
	add.s64 	%rd1062, %rd1061, %rd1060;
	add.s64 	%rd1063, %rd1028, %rd1062;
	add.s64 	%rd1064, %rd1047, %rd1063;
	shr.u64 	%rd1065, %rd1269, 9;
	and.b64  	%rd1066, %rd1065, 1;
	add.s64 	%rd1067, %rd1066, %rd1064;
	shr.u64 	%rd1068, %rd3, 7;
	and.b64  	%rd1069, %rd1068, 8;
	add.s64 	%rd1070, %rd1069, %rd1067;
	shl.b64 	%rd1071, %rd1070, 2;
	add.s64 	%rd1072, %rd42, %rd1071;
	ld.local.u32 	%r75, [%rd1072];
	setp.eq.s32 	%p65, %r75, 0;
	selp.b64 	%rd1073, 0, 1024, %p65;
	or.b64  	%rd1074, %rd1073, %rd1055;
	add.s64 	%rd1075, %rd1058, %rd1039;
	shr.u64 	%rd1076, %rd1265, 8;
	and.b64  	%rd1077, %rd1076, 1;
	add.s64 	%rd1078, %rd1077, %rd1075;
	add.s64 	%rd1079, %rd1042, %rd1078;
	and.b64  	%rd1080, %rd1049, 1;
	add.s64 	%rd1081, %rd1080, %rd1079;
	add.s64 	%rd1082, %rd1047, %rd1081;
	add.s64 	%rd1083, %rd1066, %rd1082;
	shr.u64 	%rd1084, %rd1269, 8;
	and.b64  	%rd1085, %rd1084, 1;
	add.s64 	%rd1086, %rd1085, %rd1083;
	shr.u64 	%rd1087, %rd3, 6;
	and.b64  	%rd1088, %rd1087, 8;
	add.s64 	%rd1089, %rd1088, %rd1086;
	shl.b64 	%rd1090, %rd1089, 2;
	add.s64 	%rd1091, %rd42, %rd1090;
	ld.local.u32 	%r76, [%rd1091];
	setp.eq.s32 	%p66, %r76, 0;
	selp.b64 	%rd1092, 0, 512, %p66;
	or.b64  	%rd1093, %rd1092, %rd1074;
	add.s64 	%rd1094, %rd1077, %rd1058;
	shr.u64 	%rd1095, %rd1265, 7;
	and.b64  	%rd1096, %rd1095, 1;
	add.s64 	%rd1097, %rd1096, %rd1094;
	add.s64 	%rd1098, %rd1061, %rd1097;
	and.b64  	%rd1099, %rd1068, 1;
	add.s64 	%rd1100, %rd1099, %rd1098;
	add.s64 	%rd1101, %rd1066, %rd1100;
	add.s64 	%rd1102, %rd1085, %rd1101;
	shr.u64 	%rd1103, %rd1269, 7;
	and.b64  	%rd1104, %rd1103, 1;
	add.s64 	%rd1105, %rd1104, %rd1102;
	shr.u64 	%rd1106, %rd3, 5;
	and.b64  	%rd1107, %rd1106, 8;
	add.s64 	%rd1108, %rd1107, %rd1105;
	shl.b64 	%rd1109, %rd1108, 2;
	add.s64 	%rd1110, %rd42, %rd1109;
	ld.local.u32 	%r77, [%rd1110];
	setp.eq.s32 	%p67, %r77, 0;
	selp.b64 	%rd1111, 0, 256, %p67;
	or.b64  	%rd1112, %rd1111, %rd1093;
	add.s64 	%rd1113, %rd1096, %rd1077;
	shr.u64 	%rd1114, %rd1265, 6;
	and.b64  	%rd1115, %rd1114, 1;
	add.s64 	%rd1116, %rd1115, %rd1113;
	add.s64 	%rd1117, %rd1080, %rd1116;
	and.b64  	%rd1118, %rd1087, 1;
	add.s64 	%rd1119, %rd1118, %rd1117;
	add.s64 	%rd1120, %rd1085, %rd1119;
	add.s64 	%rd1121, %rd1104, %rd1120;
	shr.u64 	%rd1122, %rd1269, 6;
	and.b64  	%rd1123, %rd1122, 1;
	add.s64 	%rd1124, %rd1123, %rd1121;
	shr.u64 	%rd1125, %rd3, 4;
	and.b64  	%rd1126, %rd1125, 8;
	add.s64 	%rd1127, %rd1126, %rd1124;
	shl.b64 	%rd1128, %rd1127, 2;
	add.s64 	%rd1129, %rd42, %rd1128;
	ld.local.u32 	%r78, [%rd1129];
	setp.eq.s32 	%p68, %r78, 0;
	selp.b64 	%rd1130, 0, 128, %p68;
	or.b64  	%rd1131, %rd1130, %rd1112;
	add.s64 	%rd1132, %rd1115, %rd1096;
	shr.u64 	%rd1133, %rd1265, 5;
	and.b64  	%rd1134, %rd1133, 1;
	add.s64 	%rd1135, %rd1134, %rd1132;
	add.s64 	%rd1136, %rd1099, %rd1135;
	and.b64  	%rd1137, %rd1106, 1;
	add.s64 	%rd1138, %rd1137, %rd1136;
	add.s64 	%rd1139, %rd1104, %rd1138;
	add.s64 	%rd1140, %rd1123, %rd1139;
	shr.u64 	%rd1141, %rd1269, 5;
	and.b64  	%rd1142, %rd1141, 1;
	add.s64 	%rd1143, %rd1142, %rd1140;
	shr.u64 	%rd1144, %rd3, 3;
	and.b64  	%rd1145, %rd1144, 8;
	add.s64 	%rd1146, %rd1145, %rd1143;
	shl.b64 	%rd1147, %rd1146, 2;
	add.s64 	%rd1148, %rd42, %rd1147;
	ld.local.u32 	%r79, [%rd1148];
	setp.eq.s32 	%p69, %r79, 0;
	selp.b64 	%rd1149, 0, 64, %p69;
	or.b64  	%rd1150, %rd1149, %rd1131;
	add.s64 	%rd1151, %rd1134, %rd1115;
	shr.u64 	%rd1152, %rd1265, 4;
	and.b64  	%rd1153, %rd1152, 1;
	add.s64 	%rd1154, %rd1153, %rd1151;
	add.s64 	%rd1155, %rd1118, %rd1154;
	and.b64  	%rd1156, %rd1125, 1;
	add.s64 	%rd1157, %rd1156, %rd1155;
	add.s64 	%rd1158, %rd1123, %rd1157;
	add.s64 	%rd1159, %rd1142, %rd1158;
	shr.u64 	%rd1160, %rd1269, 4;
	and.b64  	%rd1161, %rd1160, 1;
	add.s64 	%rd1162, %rd1161, %rd1159;
	shr.u64 	%rd1163, %rd3, 2;
	and.b64  	%rd1164, %rd1163, 8;
	add.s64 	%rd1165, %rd1164, %rd1162;
	shl.b64 	%rd1166, %rd1165, 2;
	add.s64 	%rd1167, %rd42, %rd1166;
	ld.local.u32 	%r80, [%rd1167];
	setp.eq.s32 	%p70, %r80, 0;
	selp.b64 	%rd1168, 0, 32, %p70;
	or.b64  	%rd1169, %rd1168, %rd1150;
	add.s64 	%rd1170, %rd1153, %rd1134;
	shr.u64 	%rd1171, %rd1265, 3;
	and.b64  	%rd1172, %rd1171, 1;
	add.s64 	%rd1173, %rd1172, %rd1170;
	add.s64 	%rd1174, %rd1137, %rd1173;
	and.b64  	%rd1175, %rd1144, 1;
	add.s64 	%rd1176, %rd1175, %rd1174;
	add.s64 	%rd1177, %rd1142, %rd1176;
	add.s64 	%rd1178, %rd1161, %rd1177;
	shr.u64 	%rd1179, %rd1269, 3;
	and.b64  	%rd1180, %rd1179, 1;
	add.s64 	%rd1181, %rd1180, %rd1178;
	shr.u64 	%rd1182, %rd3, 1;
	and.b64  	%rd1183, %rd1182, 8;
	add.s64 	%rd1184, %rd1183, %rd1181;
	shl.b64 	%rd1185, %rd1184, 2;
	add.s64 	%rd1186, %rd42, %rd1185;
	ld.local.u32 	%r81, [%rd1186];
	setp.eq.s32 	%p71, %r81, 0;
	selp.b64 	%rd1187, 0, 16, %p71;
	or.b64  	%rd1188, %rd1187, %rd1169;
	add.s64 	%rd1189, %rd1172, %rd1153;
	shr.u64 	%rd1190, %rd1265, 2;
	and.b64  	%rd1191, %rd1190, 1;
	add.s64 	%rd1192, %rd1191, %rd1189;
	add.s64 	%rd1193, %rd1156, %rd1192;
	and.b64  	%rd1194, %rd1163, 1;
	add.s64 	%rd1195, %rd1194, %rd1193;
	add.s64 	%rd1196, %rd1161, %rd1195;
	add.s64 	%rd1197, %rd1180, %rd1196;
	shr.u64 	%rd1198, %rd1269, 2;
	and.b64  	%rd1199, %rd1198, 1;
	add.s64 	%rd1200, %rd1199, %rd1197;
	and.b64  	%rd1201, %rd3, 8;
	add.s64 	%rd1202, %rd1201, %rd1200;
	shl.b64 	%rd1203, %rd1202, 2;
	add.s64 	%rd1204, %rd42, %rd1203;
	ld.local.u32 	%r82, [%rd1204];
	setp.eq.s32 	%p72, %r82, 0;
	selp.b64 	%rd1205, 0, 8, %p72;
	or.b64  	%rd1206, %rd1205, %rd1188;
	add.s64 	%rd1207, %rd1191, %rd1172;
	shr.u64 	%rd1208, %rd1265, 1;
	and.b64  	%rd1209, %rd1208, 1;
	add.s64 	%rd1210, %rd1209, %rd1207;
	add.s64 	%rd1211, %rd1175, %rd1210;
	and.b64  	%rd1212, %rd1182, 1;
	add.s64 	%rd1213, %rd1212, %rd1211;
	add.s64 	%rd1214, %rd1180, %rd1213;
	add.s64 	%rd1215, %rd1199, %rd1214;
	shr.u64 	%rd1216, %rd1269, 1;
	and.b64  	%rd1217, %rd1216, 1;
	add.s64 	%rd1218, %rd1217, %rd1215;
	shl.b64 	%rd1219, %rd3, 1;
	and.b64  	%rd1220, %rd1219, 8;
	add.s64 	%rd1221, %rd1220, %rd1218;
	shl.b64 	%rd1222, %rd1221, 2;
	add.s64 	%rd1223, %rd42, %rd1222;
	ld.local.u32 	%r83, [%rd1223];
	setp.eq.s32 	%p73, %r83, 0;
	selp.b64 	%rd1224, 0, 4, %p73;
	or.b64  	%rd1225, %rd1224, %rd1206;
	add.s64 	%rd1226, %rd1209, %rd1191;
	and.b64  	%rd1227, %rd1265, 1;
	add.s64 	%rd1228, %rd1227, %rd1226;
	add.s64 	%rd1229, %rd1194, %rd1228;
	and.b64  	%rd1230, %rd3, 1;
	add.s64 	%rd1231, %rd1230, %rd1229;
	add.s64 	%rd1232, %rd1199, %rd1231;
	add.s64 	%rd1233, %rd1217, %rd1232;
	and.b64  	%rd1234, %rd1269, 1;
	add.s64 	%rd1235, %rd1234, %rd1233;
	shl.b64 	%rd1236, %rd3, 2;
	and.b64  	%rd1237, %rd1236, 8;
	add.s64 	%rd1238, %rd1237, %rd1235;
	shl.b64 	%rd1239, %rd1238, 2;
	add.s64 	%rd1240, %rd42, %rd1239;
	ld.local.u32 	%r84, [%rd1240];
	setp.eq.s32 	%p74, %r84, 0;
	selp.b64 	%rd1241, 0, 2, %p74;
	or.b64  	%rd1242, %rd1241, %rd1225;
	add.s64 	%rd1243, %rd1227, %rd1209;
	add.s64 	%rd1244, %rd1266, %rd1243;
	add.s64 	%rd1245, %rd1212, %rd1244;
	add.s64 	%rd1246, %rd1262, %rd1245;
	add.s64 	%rd1247, %rd1217, %rd1246;
	add.s64 	%rd1248, %rd1234, %rd1247;
	add.s64 	%rd1249, %rd1270, %rd1248;
	shl.b64 	%rd1250, %rd3, 3;
	and.b64  	%rd1251, %rd1250, 8;
	add.s64 	%rd1252, %rd1251, %rd1249;
	shl.b64 	%rd1253, %rd1252, 2;
	add.s64 	%rd1254, %rd42, %rd1253;
	ld.local.u32 	%r85, [%rd1254];
	setp.ne.s32 	%p75, %r85, 0;
	selp.u64 	%rd1255, 1, 0, %p75;
	or.b64  	%rd1256, %rd1242, %rd1255;
	cvta.to.global.u64 	%rd1257, %rd1260;
	mul.wide.s32 	%rd1258, %r5, 8;
	add.s64 	%rd1259, %rd1257, %rd1258;
	st.global.u64 	[%rd1259], %rd1256;
$L__BB0_16:
	ret;

}


// ===== COMPILED SASS (sm_100) =====

	.target	sm_100

	.elftype	@"ET_EXEC"


//--------------------- .note.nv.tkinfo           --------------------------
	.section	.note.nv.tkinfo,"",@"SHT_NOTE"
	.sectionflags	@"SHF_NOTE_NV_TKINFO"
	.tkinfo
        /*0018*/ 	.word	0x00000002
        /*0030*/ 	.string	""
        /*0030*/ 	.string	"ptxas"
        /*0030*/ 	.string	"Cuda compilation tools, release 13.0, V13.0.88"
        /*0030*/ 	.string	"Build cuda_13.0.r13.0/compiler.36424714_0"
        /*0030*/ 	.string	"-arch sm_100 -m 64 "



//--------------------- .note.nv.cuinfo           --------------------------
	.section	.note.nv.cuinfo,"",@"SHT_NOTE"
	.sectionflags	@"SHF_NOTE_NV_CUINFO"
        /*0018*/ 	.short	0x0002
        /*001a*/ 	.short	0x0064
        /*001c*/ 	.short	0x0082
	.zero		2


//--------------------- .nv.info                  --------------------------
	.section	.nv.info,"",@"SHT_CUDA_INFO"
	.align	4


	//----- nvinfo : EIATTR_REGCOUNT
	.align		4
        /*0000*/ 	.byte	0x04, 0x2f
        /*0002*/ 	.short	(.L_1 - .L_0)
	.align		4
.L_0:
        /*0004*/ 	.word	index@(_Z19game_of_life_kernelPKmPmi)
        /*0008*/ 	.word	0x00000020


	//----- nvinfo : EIATTR_FRAME_SIZE
	.align		4
.L_1:
        /*000c*/ 	.byte	0x04, 0x11
        /*000e*/ 	.short	(.L_3 - .L_2)
	.align		4
.L_2:
        /*0010*/ 	.word	index@(_Z19game_of_life_kernelPKmPmi)
        /*0014*/ 	.word	0x00000048


	//----- nvinfo : EIATTR_MIN_STACK_SIZE
	.align		4
.L_3:
        /*0018*/ 	.byte	0x04, 0x12
        /*001a*/ 	.short	(.L_5 - .L_4)
	.align		4
.L_4:
        /*001c*/ 	.word	index@(_Z19game_of_life_kernelPKmPmi)
        /*0020*/ 	.word	0x00000048
.L_5:


//--------------------- .nv.compat                --------------------------
	.section	.nv.compat,"",@"SHT_CUDA_COMPAT_INFO"
	.align	4
        /*0000*/ 	.byte	0x02, 0x09, 0x00, 0x00, 0x02, 0x02, 0x01, 0x00, 0x02, 0x05, 0x05, 0x00, 0x03, 0x07, 0x01, 0x01
        /*0010*/ 	.byte	0x02, 0x03, 0x00, 0x00, 0x02, 0x06, 0x01, 0x00, 0x04, 0x0b, 0x08, 0x00, 0x09, 0x00, 0x00, 0x00
        /*0020*/ 	.byte	0x00, 0x00, 0x00, 0x00


//--------------------- .nv.info._Z19game_of_life_kernelPKmPmi --------------------------
	.section	.nv.info._Z19game_of_life_kernelPKmPmi,"",@"SHT_CUDA_INFO"
	.sectionflags	@""
	.align	4


	//----- nvinfo : EIATTR_CUDA_API_VERSION
	.align		4
        /*0000*/ 	.byte	0x04, 0x37
        /*0002*/ 	.short	(.L_7 - .L_6)
.L_6:
        /*0004*/ 	.word	0x00000082


	//----- nvinfo : EIATTR_KPARAM_INFO
	.align		4
.L_7:
        /*0008*/ 	.byte	0x04, 0x17
        /*000a*/ 	.short	(.L_9 - .L_8)
.L_8:
        /*000c*/ 	.word	0x00000000
        /*0010*/ 	.short	0x0002
        /*0012*/ 	.short	0x0010
        /*0014*/ 	.byte	0x00, 0xf0, 0x11, 0x00


	//----- nvinfo : EIATTR_KPARAM_INFO
	.align		4
.L_9:
        /*0018*/ 	.byte	0x04, 0x17
        /*001a*/ 	.short	(.L_11 - .L_10)
.L_10:
        /*001c*/ 	.word	0x00000000
        /*0020*/ 	.short	0x0001
        /*0022*/ 	.short	0x0008
        /*0024*/ 	.byte	0x00, 0xf5, 0x21, 0x00


	//----- nvinfo : EIATTR_KPARAM_INFO
	.align		4
.L_11:
        /*0028*/ 	.byte	0x04, 0x17
        /*002a*/ 	.short	(.L_13 - .L_12)
.L_12:
        /*002c*/ 	.word	0x00000000
        /*0030*/ 	.short	0x0000
        /*0032*/ 	.short	0x0000
        /*0034*/ 	.byte	0x00, 0xf5, 0x21, 0x00


	//----- nvinfo : EIATTR_SPARSE_MMA_MASK
	.align		4
.L_13:
        /*0038*/ 	.byte	0x03, 0x50
        /*003a*/ 	.short	0x0000


	//----- nvinfo : EIATTR_MAXREG_COUNT
	.align		4
        /*003c*/ 	.byte	0x03, 0x1b
        /*003e*/ 	.short	0x00ff


	//----- nvinfo : EIATTR_MERCURY_ISA_VERSION
	.align		4
        /*0040*/ 	.byte	0x03, 0x5f
        /*0042*/ 	.short	0x0101


	//----- nvinfo : EIATTR_VRC_CTA_INIT_COUNT
	.align		4
        /*0044*/ 	.byte	0x02, 0x4a
	.zero		1
	.zero		1


	//----- nvinfo : EIATTR_EXIT_INSTR_OFFSETS
	.align		4
        /*0048*/ 	.byte	0x04, 0x1c
        /*004a*/ 	.short	(.L_15 - .L_14)


	//   ....[0]....
.L_14:
        /*004c*/ 	.word	0x00000100


	//   ....[1]....
        /*0050*/ 	.word	0x00004280


	//----- nvinfo : EIATTR_CRS_STACK_SIZE
	.align		4
.L_15:
        /*0054*/ 	.byte	0x04, 0x1e
        /*0056*/ 	.short	(.L_17 - .L_16)
.L_16:
        /*0058*/ 	.word	0x00000000


	//----- nvinfo : EIATTR_CBANK_PARAM_SIZE
	.align		4
.L_17:
        /*005c*/ 	.byte	0x03, 0x19
        /*005e*/ 	.short	0x0014


	//----- nvinfo : EIATTR_PARAM_CBANK
	.align		4
        /*0060*/ 	.byte	0x04, 0x0a
        /*0062*/ 	.short	(.L_19 - .L_18)
	.align		4
.L_18:
        /*0064*/ 	.word	index@(.nv.constant0._Z19game_of_life_kernelPKmPmi)
        /*0068*/ 	.short	0x0380
        /*006a*/ 	.short	0x0014


	//----- nvinfo : EIATTR_SW_WAR
	.align		4
.L_19:
        /*006c*/ 	.byte	0x04, 0x36
        /*006e*/ 	.short	(.L_21 - .L_20)
.L_20:
        /*0070*/ 	.word	0x00000008
.L_21:


//--------------------- .nv.callgraph             --------------------------
	.section	.nv.callgraph,"",@"SHT_CUDA_CALLGRAPH"
	.align	4
	.sectionentsize	8
	.align		4
        /*0000*/ 	.word	0x00000000
	.align		4
        /*0004*/ 	.word	0xffffffff
	.align		4
        /*0008*/ 	.word	0x00000000
	.align		4
        /*000c*/ 	.word	0xfffffffe
	.align		4
        /*0010*/ 	.word	0x00000000
	.align		4
        /*0014*/ 	.word	0xfffffffd
	.align		4
        /*0018*/ 	.word	0x00000000
	.align		4
        /*001c*/ 	.word	0xfffffffc


//--------------------- .text._Z19game_of_life_kernelPKmPmi --------------------------
	.section	.text._Z19game_of_life_kernelPKmPmi,"ax",@progbits
	.align	128
        .global         _Z19game_of_life_kernelPKmPmi
        .type           _Z19game_of_life_kernelPKmPmi,@function
        .size           _Z19game_of_life_kernelPKmPmi,(.L_x_5 - _Z19game_of_life_kernelPKmPmi)
        .other          _Z19game_of_life_kernelPKmPmi,@"STO_CUDA_ENTRY STV_DEFAULT"
_Z19game_of_life_kernelPKmPmi:
.text._Z19game_of_life_kernelPKmPmi:
[----:B------:R-:W0:Y:S01]  /*0000*/  LDC R1, c[0x0][0x37c] ;  /* 0x0000df00ff017b82 */ /* 0x000e220000000800 */
[----:B------:R-:W1:Y:S07]  /*0010*/  S2R R5, SR_TID.X ;  /* 0x0000000000057919 */ /* 0x000e6e0000002100 */
[----:B------:R-:W2:Y:S01]  /*0020*/  LDC R9, c[0x0][0x390] ;  /* 0x0000e400ff097b82 */ /* 0x000ea20000000800 */
[----:B0-----:R-:W-:Y:S01]  /*0030*/  VIADD R1, R1, 0xffffffb8 ;  /* 0xffffffb801017836 */ /* 0x001fe20000000000 */
[----:B------:R-:W0:Y:S06]  /*0040*/  S2R R3, SR_TID.Y ;  /* 0x0000000000037919 */ /* 0x000e2c0000002200 */
[----:B------:R-:W0:Y:S08]  /*0050*/  LDC R2, c[0x0][0x364] ;  /* 0x0000d900ff027b82 */ /* 0x000e300000000800 */
[----:B------:R-:W1:Y:S08]  /*0060*/  S2UR UR5, SR_CTAID.X ;  /* 0x00000000000579c3 */ /* 0x000e700000002500 */
[----:B------:R-:W1:Y:S01]  /*0070*/  LDC R4, c[0x0][0x360] ;  /* 0x0000d800ff047b82 */ /* 0x000e620000000800 */
[----:B--2---:R-:W-:-:S04]  /*0080*/  SHF.R.S32.HI R0, RZ, 0x1f, R9 ;  /* 0x0000001fff007819 */ /* 0x004fc80000011409 */
[----:B------:R-:W-:-:S03]  /*0090*/  LEA.HI R0, R0, R9, RZ, 0x6 ;  /* 0x0000000900007211 */ /* 0x000fc600078f30ff */
[----:B------:R-:W0:Y:S01]  /*00a0*/  S2UR UR4, SR_CTAID.Y ;  /* 0x00000000000479c3 */ /* 0x000e220000002600 */
[----:B-1----:R-:W-:Y:S01]  /*00b0*/  IMAD R4, R4, UR5, R5 ;  /* 0x0000000504047c24 */ /* 0x002fe2000f8e0205 */
[----:B------:R-:W-:-:S04]  /*00c0*/  SHF.R.S32.HI R5, RZ, 0x6, R0 ;  /* 0x00000006ff057819 */ /* 0x000fc80000011400 */
[----:B------:R-:W-:Y:S01]  /*00d0*/  ISETP.GE.AND P0, PT, R4, R5, PT ;  /* 0x000000050400720c */ /* 0x000fe20003f06270 */
[----:B0-----:R-:W-:-:S05]  /*00e0*/  IMAD R0, R2, UR4, R3 ;  /* 0x0000000402007c24 */ /* 0x001fca000f8e0203 */
[----:B------:R-:W-:-:S13]  /*00f0*/  ISETP.GE.OR P0, PT, R0, R9, P0 ;  /* 0x000000090000720c */ /* 0x000fda0000706670 */
[----:B------:R-:W-:Y:S05]  /*0100*/  @P0 EXIT ;  /* 0x000000000000094d */ /* 0x000fea0003800000 */
[----:B------:R-:W0:Y:S01]  /*0110*/  LDC.64 R2, c[0x0][0x380] ;  /* 0x0000e000ff027b82 */ /* 0x000e220000000a00 */
[----:B------:R-:W1:Y:S01]  /*0120*/  LDCU.64 UR4, c[0x0][0x358] ;  /* 0x00006b00ff0477ac */ /* 0x000e620008000a00 */
[----:B------:R-:W-:Y:S01]  /*0130*/  IMAD R7, R5, R0, RZ ;  /* 0x0000000005077224 */ /* 0x000fe200078e02ff */
[----:B------:R-:W-:-:S03]  /*0140*/  ISETP.GE.AND P1, PT, R4, 0x1, PT ;  /* 0x000000010400780c */ /* 0x000fc60003f26270 */
[----:B------:R-:W-:-:S04]  /*0150*/  IMAD.IADD R20, R4, 0x1, R7 ;  /* 0x0000000104147824 */ /* 0x000fc800078e0207 */
[----:B0-----:R-:W-:-:S06]  /*0160*/  IMAD.WIDE R18, R20, 0x8, R2 ;  /* 0x0000000814127825 */ /* 0x001fcc00078e0202 */
[----:B-1----:R0:W5:Y:S04]  /*0170*/  @P1 LDG.E.CONSTANT R14, desc[UR4][R18.64+-0x8] ;  /* 0xfffff804120e1981 */ /* 0x002168000c1e9900 */
[----:B------:R0:W5:Y:S01]  /*0180*/  LDG.E.64.CONSTANT R10, desc[UR4][R18.64] ;  /* 0x00000004120a7981 */ /* 0x000162000c1e9b00 */
[C---:B------:R-:W-:Y:S01]  /*0190*/  ISETP.NE.AND P2, PT, R0.reuse, RZ, PT ;  /* 0x000000ff0000720c */ /* 0x040fe20003f45270 */
[----:B------:R-:W-:Y:S01]  /*01a0*/  VIADD R9, R9, 0xffffffff ;  /* 0xffffffff09097836 */ /* 0x000fe20000000000 */
[----:B------:R-:W-:Y:S01]  /*01b0*/  BSSY.RECONVERGENT B0, `(.L_x_0) ;  /* 0x000000e000007945 */ /* 0x000fe20003800200 */
[----:B------:R-:W-:Y:S02]  /*01c0*/  IMAD.MOV.U32 R6, RZ, RZ, RZ ;  /* 0x000000ffff067224 */ /* 0x000fe400078e00ff */
[----:B------:R-:W-:Y:S01]  /*01d0*/  IMAD.MOV.U32 R17, RZ, RZ, RZ ;  /* 0x000000ffff117224 */ /* 0x000fe200078e00ff */
[----:B------:R-:W-:Y:S01]  /*01e0*/  ISETP.GE.U32.AND P3, PT, R0, R9, PT ;  /* 0x000000090000720c */ /* 0x000fe20003f66070 */
[----:B------:R-:W-:-:S05]  /*01f0*/  VIADD R9, R5, 0xffffffff ;  /* 0xffffffff05097836 */ /* 0x000fca0000000000 */
[----:B------:R-:W-:Y:S02]  /*0200*/  ISETP.GE.AND P0, PT, R4, R9, PT ;  /* 0x000000090400720c */ /* 0x000fe40003f06270 */
[----:B------:R-:W-:Y:S01]  /*0210*/  CS2R R8, SRZ ;  /* 0x0000000000087805 */ /* 0x000fe2000001ff00 */
[----:B0-----:R-:W-:Y:S10]  /*0220*/  @!P2 BRA `(.L_x_1) ;  /* 0x000000000018a947 */ /* 0x001ff40003800000 */
[----:B------:R-:W-:-:S05]  /*0230*/  IADD3 R7, PT, PT, R4, R7, -R5 ;  /* 0x0000000704077210 */ /* 0x000fca0007ffe805 */
[----:B------:R-:W-:-:S05]  /*0240*/  IMAD.WIDE R2, R7, 0x8, R2 ;  /* 0x0000000807027825 */ /* 0x000fca00078e0202 */
[----:B------:R-:W2:Y:S04]  /*0250*/  @!P0 LDG.E.CONSTANT R0, desc[UR4][R2.64+0xc] ;  /* 0x00000c0402008981 */ /* 0x000ea8000c1e9900 */
[----:B------:R0:W5:Y:S04]  /*0260*/  @P1 LDG.E.CONSTANT R6, desc[UR4][R2.64+-0x8] ;  /* 0xfffff80402061981 */ /* 0x000168000c1e9900 */
[----:B------:R0:W5:Y:S02]  /*0270*/  LDG.E.64.CONSTANT R8, desc[UR4][R2.64] ;  /* 0x0000000402087981 */ /* 0x000164000c1e9b00 */
[----:B0-2---:R-:W-:-:S07]  /*0280*/  @!P0 SHF.R.U32.HI R17, RZ, 0x1f, R0 ;  /* 0x0000001fff118819 */ /* 0x005fce0000011600 */
.L_x_1:
[----:B------:R-:W-:Y:S05]  /*0290*/  BSYNC.RECONVERGENT B0 ;  /* 0x0000000000007941 */ /* 0x000fea0003800200 */
.L_x_0:
[----:B------:R-:W-:Y:S01]  /*02a0*/  BSSY.RECONVERGENT B0, `(.L_x_2) ;  /* 0x000000a000007945 */ /* 0x000fe20003800200 */
[----:B------:R-:W-:Y:S01]  /*02b0*/  IMAD.MOV.U32 R0, RZ, RZ, RZ ;  /* 0x000000ffff007224 */ /* 0x000fe200078e00ff */
[----:B------:R-:W-:Y:S01]  /*02c0*/  CS2R R12, SRZ ;  /* 0x00000000000c7805 */ /* 0x000fe2000001ff00 */
[----:B------:R-:W-:Y:S01]  /*02d0*/  IMAD.MOV.U32 R21, RZ, RZ, RZ ;  /* 0x000000ffff157224 */ /* 0x000fe200078e00ff */
[----:B------:R-:W-:Y:S06]  /*02e0*/  @P3 BRA `(.L_x_3) ;  /* 0x0000000000143947 */ /* 0x000fec0003800000 */
[----:B------:R-:W-:-:S05]  /*02f0*/  IMAD.WIDE R2, R5, 0x8, R18 ;  /* 0x0000000805027825 */ /* 0x000fca00078e0212 */
[----:B------:R-:W2:Y:S04]  /*0300*/  @!P0 LDG.E.CONSTANT R4, desc[UR4][R2.64+0xc] ;  /* 0x00000c0402048981 */ /* 0x000ea8000c1e9900 */
[----:B------:R0:W5:Y:S04]  /*0310*/  @P1 LDG.E.CONSTANT R0, desc[UR4][R2.64+-0x8] ;  /* 0xfffff80402001981 */ /* 0x000168000c1e9900 */
[----:B------:R0:W5:Y:S02]  /*0320*/  LDG.E.64.CONSTANT R12, desc[UR4][R2.64] ;  /* 0x00000004020c7981 */ /* 0x000164000c1e9b00 */
[----:B0-2---:R-:W-:-:S07]  /*0330*/  @!P0 SHF.R.U32.HI R21, RZ, 0x1f, R4 ;  /* 0x0000001fff158819 */ /* 0x005fce0000011604 */
.L_x_3:
[----:B------:R-:W-:Y:S05]  /*0340*/  BSYNC.RECONVERGENT B0 ;  /* 0x0000000000007941 */ /* 0x000fea0003800200 */
.L_x_2:
[----:B-----5:R-:W-:Y:S01]  /*0350*/  SHF.R.U32.HI R7, RZ, 0x1e, R9 ;  /* 0x0000001eff077819 */ /* 0x020fe20000011609 */
[----:B------:R-:W-:Y:S01]  /*0360*/  IMAD.MOV.U32 R29, RZ, RZ, RZ ;  /* 0x000000ffff1d7224 */ /* 0x000fe200078e00ff */
[----:B------:R-:W-:Y:S01]  /*0370*/  SHF.R.U32.HI R25, RZ, 0x1e, R11 ;  /* 0x0000001eff197819 */ /* 0x000fe2000001160b */
[----:B------:R-:W-:Y:S01]  /*0380*/  IMAD.MOV.U32 R5, RZ, RZ, 0x1 ;  /* 0x00000001ff057424 */ /* 0x000fe200078e00ff */
[----:B------:R-:W-:Y:S01]  /*0390*/  LOP3.LUT R2, R6, 0x1, RZ, 0xc0, !PT ;  /* 0x0000000106027812 */ /* 0x000fe200078ec0ff */
[----:B------:R-:W-:Y:S01]  /*03a0*/  IMAD.MOV.U32 R4, RZ, RZ, RZ ;  /* 0x000000ffff047224 */ /* 0x000fe200078e00ff */
[----:B------:R-:W-:Y:S01]  /*03b0*/  SHF.R.U32.HI R24, RZ, 0x1f, R9 ;  /* 0x0000001fff187819 */ /* 0x000fe20000011609 */
[----:B------:R-:W-:Y:S01]  /*03c0*/  IMAD.MOV.U32 R15, RZ, RZ, 0x1 ;  /* 0x00000001ff0f7424 */ /* 0x000fe200078e00ff */
[----:B------:R-:W-:Y:S01]  /*03d0*/  LOP3.LUT R7, R7, 0x1, RZ, 0xc0, !PT ;  /* 0x0000000107077812 */ /* 0x000fe200078ec0ff */
[----:B------:R-:W-:Y:S01]  /*03e0*/  IMAD.MOV.U32 R3, RZ, RZ, RZ ;  /* 0x000000ffff037224 */ /* 0x000fe200078e00ff */
[----:B------:R-:W-:Y:S01]  /*03f0*/  @P1 LOP3.LUT R29, R14, 0x1, RZ, 0xc0, !PT ;  /* 0x000000010e1d1812 */ /* 0x000fe200078ec0ff */
[----:B------:R-:W-:Y:S01]  /*0400*/  IMAD.MOV.U32 R14, RZ, RZ, RZ ;  /* 0x000000ffff0e7224 */ /* 0x000fe200078e00ff */
[----:B------:R-:W-:Y:S01]  /*0410*/  LOP3.LUT R25, R25, 0x1, RZ, 0xc0, !PT ;  /* 0x0000000119197812 */ /* 0x000fe200078ec0ff */
[----:B------:R0:W-:Y:S01]  /*0420*/  STL.64 [R1+0x8], R4 ;  /* 0x0000080401007387 */ /* 0x0001e20000100a00 */
[----:B------:R-:W-:-:S02]  /*0430*/  IADD3 R2, PT, PT, R7, R24, R2 ;  /* 0x0000001807027210 */ /* 0x000fc40007ffe002 */
[----:B------:R-:W-:Y:S01]  /*0440*/  LOP3.LUT R0, R0, 0x1, RZ, 0xc0, !PT ;  /* 0x0000000100007812 */ /* 0x000fe200078ec0ff */
[----:B------:R1:W-:Y:S01]  /*0450*/  STL.64 [R1+0x28], R14 ;  /* 0x0000280e01007387 */ /* 0x0003e20000100a00 */
[----:B------:R-:W-:Y:S01]  /*0460*/  IADD3 R29, PT, PT, R25, R29, R2 ;  /* 0x0000001d191d7210 */ /* 0x000fe20007ffe002 */
[----:B------:R-:W-:Y:S01]  /*0470*/  IMAD.MOV.U32 R2, RZ, RZ, 0x1 ;  /* 0x00000001ff027424 */ /* 0x000fe200078e00ff */
[----:B------:R-:W-:Y:S01]  /*0480*/  SHF.R.U32.HI R23, RZ, 0x1f, R13 ;  /* 0x0000001fff177819 */ /* 0x000fe2000001160d */
[----:B------:R-:W-:Y:S01]  /*0490*/  STL.64 [R1], RZ ;  /* 0x000000ff01007387 */ /* 0x000fe20000100a00 */
[----:B------:R-:W-:Y:S02]  /*04a0*/  SHF.R.U32.HI R16, RZ, 0x1d, R9 ;  /* 0x0000001dff107819 */ /* 0x000fe40000011609 */
[----:B------:R-:W-:Y:S01]  /*04b0*/  IADD3 R29, PT, PT, R23, R0, R29 ;  /* 0x00000000171d7210 */ /* 0x000fe20007ffe01d */
[----:B------:R2:W-:Y:S01]  /*04c0*/  STL.64 [R1+0x30], R2 ;  /* 0x0000300201007387 */ /* 0x0005e20000100a00 */
[----:B------:R-:W-:-:S02]  /*04d0*/  SHF.R.U32.HI R0, RZ, 0x1d, R11 ;  /* 0x0000001dff007819 */ /* 0x000fc4000001160b */
[----:B------:R-:W-:Y:S01]  /*04e0*/  SHF.R.U32.HI R6, RZ, 0x1c, R11 ;  /* 0x0000001cff067819 */ /* 0x000fe2000001160b */
[----:B------:R-:W-:Y:S01]  /*04f0*/  STL.64 [R1+0x10], RZ ;  /* 0x000010ff01007387 */ /* 0x000fe20000100a00 */
[----:B------:R-:W-:Y:S02]  /*0500*/  SHF.R.U32.HI R22, RZ, 0x1e, R13 ;  /* 0x0000001eff167819 */ /* 0x000fe4000001160d */
[----:B------:R-:W-:Y:S01]  /*0510*/  LOP3.LUT R16, R16, 0x1, RZ, 0xc0, !PT ;  /* 0x0000000110107812 */ /* 0x000fe200078ec0ff */
[----:B------:R-:W-:Y:S01]  /*0520*/  STL.64 [R1+0x18], RZ ;  /* 0x000018ff01007387 */ /* 0x000fe20000100a00 */
[----:B0-----:R-:W-:Y:S02]  /*0530*/  LOP3.LUT R4, R0, 0x1, RZ, 0xc0, !PT ;  /* 0x0000000100047812 */ /* 0x001fe400078ec0ff */
[----:B------:R-:W-:Y:S01]  /*0540*/  LOP3.LUT R0, R6, 0x8, RZ, 0xc0, !PT ;  /* 0x0000000806007812 */ /* 0x000fe200078ec0ff */
[----:B------:R-:W-:Y:S01]  /*0550*/  STL.64 [R1+0x20], RZ ;  /* 0x000020ff01007387 */ /* 0x000fe20000100a00 */
[----:B------:R-:W-:-:S02]  /*0560*/  LOP3.LUT R22, R22, 0x1, RZ, 0xc0, !PT ;  /* 0x0000000116167812 */ /* 0x000fc400078ec0ff */
[----:B-1----:R-:W-:Y:S01]  /*0570*/  IADD3 R14, PT, PT, R16, R7, R24 ;  /* 0x00000007100e7210 */ /* 0x002fe20007ffe018 */
[----:B------:R-:W-:Y:S01]  /*0580*/  STL.64 [R1+0x38], RZ ;  /* 0x000038ff01007387 */ /* 0x000fe20000100a00 */
[----:B------:R-:W-:Y:S02]  /*0590*/  IADD3 R24, PT, PT, R0, R22, R29 ;  /* 0x0000001600187210 */ /* 0x000fe40007ffe01d */
[--C-:B------:R-:W-:Y:S01]  /*05a0*/  SHF.R.U32.HI R15, RZ, 0x1c, R9.reuse ;  /* 0x0000001cff0f7819 */ /* 0x100fe20000011609 */
[----:B------:R-:W-:Y:S01]  /*05b0*/  STL.64 [R1+0x40], RZ ;  /* 0x000040ff01007387 */ /* 0x000fe20000100a00 */
[----:B------:R-:W-:Y:S01]  /*05c0*/  SHF.R.U32.HI R0, RZ, 0x1b, R9 ;  /* 0x0000001bff007819 */ /* 0x000fe20000011609 */
[----:B--2---:R-:W-:Y:S01]  /*05d0*/  IMAD.U32 R2, R24, 0x4, R1 ;  /* 0x0000000418027824 */ /* 0x004fe200078e0001 */
[----:B------:R-:W-:Y:S01]  /*05e0*/  LOP3.LUT R3, R15, 0x1, RZ, 0xc0, !PT ;  /* 0x000000010f037812 */ /* 0x000fe200078ec0ff */
[----:B------:R-:W2:Y:S01]  /*05f0*/  @!P0 LDG.E.CONSTANT R18, desc[UR4][R18.64+0xc] ;  /* 0x00000c0412128981 */ /* 0x000ea2000c1e9900 */
[----:B------:R-:W-:-:S02]  /*0600*/  SHF.R.U32.HI R5, RZ, 0x1b, R11 ;  /* 0x0000001bff057819 */ /* 0x000fc4000001160b */
[----:B------:R-:W-:Y:S01]  /*0610*/  LOP3.LUT R0, R0, 0x1, RZ, 0xc0, !PT ;  /* 0x0000000100007812 */ /* 0x000fe200078ec0ff */
[----:B------:R-:W3:Y:S01]  /*0620*/  LDL R2, [R2] ;  /* 0x0000000002027983 */ /* 0x000ee20000100800 */
[----:B------:R-:W-:Y:S02]  /*0630*/  SHF.R.U32.HI R27, RZ, 0x1f, R11 ;  /* 0x0000001fff1b7819 */ /* 0x000fe4000001160b */
[----:B------:R-:W-:Y:S02]  /*0640*/  IADD3 R15, PT, PT, R3, R16, R7 ;  /* 0x00000010030f7210 */ /* 0x000fe40007ffe007 */
[----:B------:R-:W-:Y:S02]  /*0650*/  IADD3 R16, PT, PT, R0, R3, R16 ;  /* 0x0000000300107210 */ /* 0x000fe40007ffe010 */
[----:B------:R-:W-:Y:S02]  /*0660*/  LOP3.LUT R7, R5, 0x1, RZ, 0xc0, !PT ;  /* 0x0000000105077812 */ /* 0x000fe400078ec0ff */
[----:B------:R-:W-:-:S02]  /*0670*/  IADD3 R14, PT, PT, R4, R27, R14 ;  /* 0x0000001b040e7210 */ /* 0x000fc40007ffe00e */
[----:B------:R-:W-:Y:S02]  /*0680*/  LOP3.LUT R6, R6, 0x1, RZ, 0xc0, !PT ;  /* 0x0000000106067812 */ /* 0x000fe400078ec0ff */
[----:B------:R-:W-:Y:S02]  /*0690*/  SHF.R.U32.HI R24, RZ, 0x1d, R13 ;  /* 0x0000001dff187819 */ /* 0x000fe4000001160d */
[----:B------:R-:W-:Y:S02]  /*06a0*/  IADD3 R4, PT, PT, R7, R4, R16 ;  /* 0x0000000407047210 */ /* 0x000fe40007ffe010 */
[----:B------:R-:W-:Y:S02]  /*06b0*/  IADD3 R25, PT, PT, R6, R25, R15 ;  /* 0x0000001906197210 */ /* 0x000fe40007ffe00f */
[----:B------:R-:W-:Y:S02]  /*06c0*/  IADD3 R16, PT, PT, R22, R23, R14 ;  /* 0x0000001716107210 */ /* 0x000fe40007ffe00e */
[----:B------:R-:W-:-:S02]  /*06d0*/  LOP3.LUT R15, R24, 0x1, RZ, 0xc0, !PT ;  /* 0x00000001180f7812 */ /* 0x000fc400078ec0ff */
[----:B------:R-:W-:Y:S02]  /*06e0*/  SHF.R.U32.HI R14, RZ, 0x1a, R9 ;  /* 0x0000001aff0e7819 */ /* 0x000fe40000011609 */
[----:B------:R-:W-:Y:S02]  /*06f0*/  LOP3.LUT R23, R5, 0x8, RZ, 0xc0, !PT ;  /* 0x0000000805177812 */ /* 0x000fe400078ec0ff */
[----:B------:R-:W-:Y:S02]  /*0700*/  IADD3 R22, PT, PT, R15, R22, R25 ;  /* 0x000000160f167210 */ /* 0x000fe40007ffe019 */
[----:B------:R-:W-:Y:S02]  /*0710*/  LOP3.LUT R5, R14, 0x1, RZ, 0xc0, !PT ;  /* 0x000000010e057812 */ /* 0x000fe400078ec0ff */
[----:B------:R-:W-:Y:S02]  /*0720*/  SHF.R.U32.HI R25, RZ, 0x1c, R13 ;  /* 0x0000001cff197819 */ /* 0x000fe4000001160d */
[----:B------:R-:W-:-:S02]  /*0730*/  SHF.R.U32.HI R24, RZ, 0x1a, R11 ;  /* 0x0000001aff187819 */ /* 0x000fc4000001160b */
[----:B------:R-:W-:Y:S02]  /*0740*/  IADD3 R14, PT, PT, R23, R15, R16 ;  /* 0x0000000f170e7210 */ /* 0x000fe40007ffe010 */
[----:B------:R-:W-:Y:S02]  /*0750*/  IADD3 R16, PT, PT, R5, R0, R3 ;  /* 0x0000000005107210 */ /* 0x000fe40007ffe003 */
[----:B------:R-:W-:Y:S02]  /*0760*/  LOP3.LUT R3, R25, 0x1, RZ, 0xc0, !PT ;  /* 0x0000000119037812 */ /* 0x000fe400078ec0ff */
[----:B------:R-:W-:Y:S02]  /*0770*/  LOP3.LUT R23, R24, 0x1, RZ, 0xc0, !PT ;  /* 0x0000000118177812 */ /* 0x000fe400078ec0ff */
[----:B------:R-:W-:Y:S02]  /*0780*/  SHF.R.U32.HI R25, RZ, 0x1b, R13 ;  /* 0x0000001bff197819 */ /* 0x000fe4000001160d */
[----:B------:R-:W-:-:S02]  /*0790*/  IADD3 R6, PT, PT, R23, R6, R16 ;  /* 0x0000000617067210 */ /* 0x000fc40007ffe010 */
[----:B------:R-:W-:Y:S02]  /*07a0*/  LOP3.LUT R25, R25, 0x1, RZ, 0xc0, !PT ;  /* 0x0000000119197812 */ /* 0x000fe400078ec0ff */
[----:B------:R-:W-:Y:S02]  /*07b0*/  IADD3 R4, PT, PT, R3, R15, R4 ;  /* 0x0000000f03047210 */ /* 0x000fe40007ffe004 */
[----:B------:R-:W-:Y:S02]  /*07c0*/  LOP3.LUT R24, R24, 0x8, RZ, 0xc0, !PT ;  /* 0x0000000818187812 */ /* 0x000fe400078ec0ff */
[----:B------:R-:W-:Y:S02]  /*07d0*/  SHF.R.U32.HI R15, RZ, 0x19, R11 ;  /* 0x00000019ff0f7819 */ /* 0x000fe4000001160b */
[-C--:B------:R-:W-:Y:S02]  /*07e0*/  IADD3 R27, PT, PT, R25, R3.reuse, R6 ;  /* 0x00000003191b7210 */ /* 0x080fe40007ffe006 */
[----:B------:R-:W-:-:S02]  /*07f0*/  IADD3 R6, PT, PT, R24, R3, R22 ;  /* 0x0000000318067210 */ /* 0x000fc40007ffe016 */
[----:B------:R-:W-:Y:S02]  /*0800*/  LOP3.LUT R22, R15, 0x8, RZ, 0xc0, !PT ;  /* 0x000000080f167812 */ /* 0x000fe400078ec0ff */
[----:B------:R-:W-:Y:S02]  /*0810*/  SHF.R.U32.HI R16, RZ, 0x1a, R13 ;  /* 0x0000001aff107819 */ /* 0x000fe4000001160d */
[----:B------:R-:W-:Y:S01]  /*0820*/  SHF.R.U32.HI R3, RZ, 0x18, R11 ;  /* 0x00000018ff037819 */ /* 0x000fe2000001160b */
[--C-:B------:R-:W-:Y:S01]  /*0830*/  IMAD.U32 R28, R14, 0x4, R1.reuse ;  /* 0x000000040e1c7824 */ /* 0x100fe200078e0001 */
[----:B------:R-:W-:Y:S02]  /*0840*/  IADD3 R4, PT, PT, R22, R25, R4 ;  /* 0x0000001916047210 */ /* 0x000fe40007ffe004 */
[----:B------:R-:W-:Y:S02]  /*0850*/  LOP3.LUT R16, R16, 0x1, RZ, 0xc0, !PT ;  /* 0x0000000110107812 */ /* 0x000fe400078ec0ff */
[----:B------:R-:W-:Y:S01]  /*0860*/  LOP3.LUT R14, R3, 0x8, RZ, 0xc0, !PT ;  /* 0x00000008030e7812 */ /* 0x000fe200078ec0ff */
[----:B------:R-:W-:-:S02]  /*0870*/  IMAD.U32 R29, R4, 0x4, R1 ;  /* 0x00000004041d7824 */ /* 0x000fc400078e0001 */
[----:B------:R-:W-:Y:S01]  /*0880*/  IMAD.U32 R22, R6, 0x4, R1 ;  /* 0x0000000406167824 */ /* 0x000fe200078e0001 */
[----:B------:R-:W-:Y:S01]  /*0890*/  IADD3 R4, PT, PT, R14, R16, R27 ;  /* 0x000000100e047210 */ /* 0x000fe20007ffe01b */
[----:B------:R0:W4:Y:S04]  /*08a0*/  LDL R6, [R28] ;  /* 0x000000001c067983 */ /* 0x0001280000100800 */
[----:B------:R-:W-:Y:S01]  /*08b0*/  IMAD.U32 R26, R4, 0x4, R1 ;  /* 0x00000004041a7824 */ /* 0x000fe200078e0001 */
[----:B------:R-:W2:Y:S04]  /*08c0*/  LDL R22, [R22] ;  /* 0x0000000016167983 */ /* 0x000ea80000100800 */
[----:B------:R-:W2:Y:S04]  /*08d0*/  LDL R14, [R29] ;  /* 0x000000001d0e7983 */ /* 0x000ea80000100800 */
[----:B------:R-:W2:Y:S01]  /*08e0*/  LDL R26, [R26] ;  /* 0x000000001a1a7983 */ /* 0x000ea20000100800 */
[----:B------:R-:W-:-:S02]  /*08f0*/  SHF.R.U32.HI R27, RZ, 0x19, R9 ;  /* 0x00000019ff1b7819 */ /* 0x000fc40000011609 */
[----:B------:R-:W-:Y:S02]  /*0900*/  SHF.R.U32.HI R24, RZ, 0x18, R9 ;  /* 0x00000018ff187819 */ /* 0x000fe40000011609 */
[----:B------:R-:W-:Y:S02]  /*0910*/  LOP3.LUT R27, R27, 0x1, RZ, 0xc0, !PT ;  /* 0x000000011b1b7812 */ /* 0x000fe400078ec0ff */
[----:B------:R-:W-:Y:S02]  /*0920*/  LOP3.LUT R24, R24, 0x1, RZ, 0xc0, !PT ;  /* 0x0000000118187812 */ /* 0x000fe400078ec0ff */
[----:B0-----:R-:W-:Y:S02]  /*0930*/  LOP3.LUT R28, R15, 0x1, RZ, 0xc0, !PT ;  /* 0x000000010f1c7812 */ /* 0x001fe400078ec0ff */
[----:B------:R-:W-:Y:S02]  /*0940*/  IADD3 R4, PT, PT, R27, R5, R0 ;  /* 0x000000051b047210 */ /* 0x000fe40007ffe000 */
[----:B------:R-:W-:-:S02]  /*0950*/  LOP3.LUT R3, R3, 0x1, RZ, 0xc0, !PT ;  /* 0x0000000103037812 */ /* 0x000fc400078ec0ff */
[----:B------:R-:W-:Y:S02]  /*0960*/  IADD3 R0, PT, PT, R24, R27, R5 ;  /* 0x0000001b18007210 */ /* 0x000fe40007ffe005 */
[----:B------:R-:W-:Y:S02]  /*0970*/  SHF.R.U32.HI R15, RZ, 0x19, R13 ;  /* 0x00000019ff0f7819 */ /* 0x000fe4000001160d */
[----:B------:R-:W-:Y:S02]  /*0980*/  IADD3 R4, PT, PT, R28, R7, R4 ;  /* 0x000000071c047210 */ /* 0x000fe40007ffe004 */
[----:B------:R-:W-:Y:S02]  /*0990*/  IADD3 R7, PT, PT, R3, R23, R0 ;  /* 0x0000001703077210 */ /* 0x000fe40007ffe000 */
[----:B------:R-:W-:Y:S02]  /*09a0*/  LOP3.LUT R15, R15, 0x1, RZ, 0xc0, !PT ;  /* 0x000000010f0f7812 */ /* 0x000fe400078ec0ff */
[----:B------:R-:W-:-:S02]  /*09b0*/  IADD3 R25, PT, PT, R16, R25, R4 ;  /* 0x0000001910197210 */ /* 0x000fc40007ffe004 */
[----:B------:R-:W-:Y:S02]  /*09c0*/  IADD3 R7, PT, PT, R15, R16, R7 ;  /* 0x000000100f077210 */ /* 0x000fe40007ffe007 */
[----:B------:R-:W-:-:S04]  /*09d0*/  SHF.R.U32.HI R16, RZ, 0x16, R11 ;  /* 0x00000016ff107819 */ /* 0x000fc8000001160b */
[----:B------:R-:W-:Y:S02]  /*09e0*/  LOP3.LUT R0, R16, 0x8, RZ, 0xc0, !PT ;  /* 0x0000000810007812 */ /* 0x000fe400078ec0ff */
[----:B------:R-:W-:-:S04]  /*09f0*/  SHF.R.U32.HI R5, RZ, 0x17, R11 ;  /* 0x00000017ff057819 */ /* 0x000fc8000001160b */
[C---:B------:R-:W-:Y:S02]  /*0a00*/  LOP3.LUT R4, R5.reuse, 0x8, RZ, 0xc0, !PT ;  /* 0x0000000805047812 */ /* 0x040fe400078ec0ff */
[----:B------:R-:W-:Y:S02]  /*0a10*/  LOP3.LUT R5, R5, 0x1, RZ, 0xc0, !PT ;  /* 0x0000000105057812 */ /* 0x000fe400078ec0ff */
[----:B------:R-:W-:Y:S02]  /*0a20*/  IADD3 R4, PT, PT, R4, R15, R25 ;  /* 0x0000000f04047210 */ /* 0x000fe40007ffe019 */
[----:B------:R-:W-:Y:S02]  /*0a30*/  LOP3.LUT R16, R16, 0x1, RZ, 0xc0, !PT ;  /* 0x0000000110107812 */ /* 0x000fe400078ec0ff */
[----:B---3--:R-:W-:Y:S02]  /*0a40*/  ISETP.NE.AND P2, PT, R2, RZ, PT ;  /* 0x000000ff0200720c */ /* 0x008fe40003f45270 */
[----:B------:R-:W-:-:S04]  /*0a50*/  SHF.R.U32.HI R2, RZ, 0x18, R13 ;  /* 0x00000018ff027819 */ /* 0x000fc8000001160d */
[----:B------:R-:W-:-:S04]  /*0a60*/  LOP3.LUT R2, R2, 0x1, RZ, 0xc0, !PT ;  /* 0x0000000102027812 */ /* 0x000fc800078ec0ff */
[----:B------:R-:W-:Y:S02]  /*0a70*/  IADD3 R0, PT, PT, R0, R2, R7 ;  /* 0x0000000200007210 */ /* 0x000fe40007ffe007 */
[----:B------:R-:W-:-:S04]  /*0a80*/  SHF.R.U32.HI R7, RZ, 0x17, R9 ;  /* 0x00000017ff077819 */ /* 0x000fc80000011609 */
[----:B------:R-:W-:-:S04]  /*0a90*/  LOP3.LUT R7, R7, 0x1, RZ, 0xc0, !PT ;  /* 0x0000000107077812 */ /* 0x000fc800078ec0ff */
[----:B------:R-:W-:-:S04]  /*0aa0*/  IADD3 R23, PT, PT, R7, R24, R27 ;  /* 0x0000001807177210 */ /* 0x000fc80007ffe01b */
[----:B------:R-:W-:Y:S02]  /*0ab0*/  IADD3 R23, PT, PT, R5, R28, R23 ;  /* 0x0000001c05177210 */ /* 0x000fe40007ffe017 */
[----:B------:R-:W-:Y:S02]  /*0ac0*/  SHF.R.U32.HI R28, RZ, 0x16, R9 ;  /* 0x00000016ff1c7819 */ /* 0x000fe40000011609 */
[----:B------:R-:W-:Y:S02]  /*0ad0*/  IADD3 R15, PT, PT, R2, R15, R23 ;  /* 0x0000000f020f7210 */ /* 0x000fe40007ffe017 */
[----:B------:R-:W-:-:S04]  /*0ae0*/  LOP3.LUT R28, R28, 0x1, RZ, 0xc0, !PT ;  /* 0x000000011c1c7812 */ /* 0x000fc800078ec0ff */
[----:B------:R-:W-:-:S04]  /*0af0*/  IADD3 R24, PT, PT, R28, R7, R24 ;  /* 0x000000071c187210 */ /* 0x000fc80007ffe018 */
[----:B------:R-:W-:Y:S02]  /*0b00*/  IADD3 R3, PT, PT, R16, R3, R24 ;  /* 0x0000000310037210 */ /* 0x000fe40007ffe018 */
[----:B------:R-:W-:Y:S02]  /*0b10*/  SHF.R.U32.HI R24, RZ, 0x15, R11 ;  /* 0x00000015ff187819 */ /* 0x000fe4000001160b */
[----:B----4-:R-:W-:Y:S02]  /*0b20*/  ISETP.NE.AND P3, PT, R6, RZ, PT ;  /* 0x000000ff0600720c */ /* 0x010fe40003f65270 */
[----:B--2---:R-:W-:Y:S02]  /*0b30*/  ISETP.NE.AND P4, PT, R22, RZ, PT ;  /* 0x000000ff1600720c */ /* 0x004fe40003f85270 */
[----:B------:R-:W-:Y:S02]  /*0b40*/  SEL R22, RZ, 0x80000000, !P2 ;  /* 0x80000000ff167807 */ /* 0x000fe40005000000 */
[----:B------:R-:W-:-:S02]  /*0b50*/  ISETP.NE.AND P1, PT, R14, RZ, PT ;  /* 0x000000ff0e00720c */ /* 0x000fc40003f25270 */
[----:B------:R-:W-:Y:S02]  /*0b60*/  SEL R23, RZ, 0x40000000, !P3 ;  /* 0x40000000ff177807 */ /* 0x000fe40005800000 */
[----:B------:R-:W-:Y:S02]  /*0b70*/  SEL R14, RZ, 0x20000000, !P4 ;  /* 0x20000000ff0e7807 */ /* 0x000fe40006000000 */
[----:B------:R-:W-:Y:S02]  /*0b80*/  ISETP.NE.AND P2, PT, R26, RZ, PT ;  /* 0x000000ff1a00720c */ /* 0x000fe40003f45270 */
[----:B------:R-:W-:Y:S02]  /*0b90*/  SHF.R.U32.HI R6, RZ, 0x17, R13 ;  /* 0x00000017ff067819 */ /* 0x000fe4000001160d */
[----:B------:R-:W-:Y:S02]  /*0ba0*/  LOP3.LUT R26, R14, R23, R22, 0xfe, !PT ;  /* 0x000000170e1a7212 */ /* 0x000fe400078efe16 */
[----:B------:R-:W-:-:S02]  /*0bb0*/  SEL R25, RZ, 0x10000000, !P1 ;  /* 0x10000000ff197807 */ /* 0x000fc40004800000 */
[----:B------:R-:W-:Y:S01]  /*0bc0*/  SEL R14, RZ, 0x8000000, !P2 ;  /* 0x08000000ff0e7807 */ /* 0x000fe20005000000 */
[----:B------:R-:W-:Y:S01]  /*0bd0*/  IMAD.U32 R23, R4, 0x4, R1 ;  /* 0x0000000404177824 */ /* 0x000fe200078e0001 */
[----:B------:R-:W-:Y:S02]  /*0be0*/  LOP3.LUT R6, R6, 0x1, RZ, 0xc0, !PT ;  /* 0x0000000106067812 */ /* 0x000fe400078ec0ff */
[----:B------:R-:W-:Y:S02]  /*0bf0*/  LOP3.LUT R4, R14, R25, R26, 0xfe, !PT ;  /* 0x000000190e047212 */ /* 0x000fe400078efe1a */
[----:B------:R-:W-:Y:S02]  /*0c00*/  SHF.R.U32.HI R25, RZ, 0x16, R13 ;  /* 0x00000016ff197819 */ /* 0x000fe4000001160d */
[----:B------:R-:W-:Y:S02]  /*0c10*/  SHF.R.U32.HI R26, RZ, 0x14, R11 ;  /* 0x00000014ff1a7819 */ /* 0x000fe4000001160b */
[----:B------:R-:W-:Y:S01]  /*0c20*/  IADD3 R22, PT, PT, R6, R2, R3 ;  /* 0x0000000206167210 */ /* 0x000fe20007ffe003 */
[----:B------:R-:W-:Y:S01]  /*0c30*/  IMAD.U32 R14, R0, 0x4, R1 ;  /* 0x00000004000e7824 */ /* 0x000fe200078e0001 */
[----:B------:R-:W-:Y:S01]  /*0c40*/  LOP3.LUT R2, R24, 0x8, RZ, 0xc0, !PT ;  /* 0x0000000818027812 */ /* 0x000fe200078ec0ff */
[----:B------:R0:W2:Y:S01]  /*0c50*/  LDL R3, [R23] ;  /* 0x0000000017037983 */ /* 0x0000a20000100800 */
[----:B------:R-:W-:-:S02]  /*0c60*/  LOP3.LUT R25, R25, 0x1, RZ, 0xc0, !PT ;  /* 0x0000000119197812 */ /* 0x000fc400078ec0ff */
[----:B------:R-:W-:Y:S01]  /*0c70*/  LOP3.LUT R0, R26, 0x8, RZ, 0xc0, !PT ;  /* 0x000000081a007812 */ /* 0x000fe200078ec0ff */
[----:B------:R-:W3:Y:S01]  /*0c80*/  LDL R14, [R14] ;  /* 0x000000000e0e7983 */ /* 0x000ee20000100800 */
[----:B------:R-:W-:Y:S02]  /*0c90*/  IADD3 R2, PT, PT, R2, R6, R15 ;  /* 0x0000000602027210 */ /* 0x000fe40007ffe00f */
[----:B------:R-:W-:-:S03]  /*0ca0*/  IADD3 R0, PT, PT, R0, R25, R22 ;  /* 0x0000001900007210 */ /* 0x000fc60007ffe016 */
[--C-:B------:R-:W-:Y:S02]  /*0cb0*/  IMAD.U32 R15, R2, 0x4, R1.reuse ;  /* 0x00000004020f7824 */ /* 0x100fe400078e0001 */
[----:B------:R-:W-:-:S04]  /*0cc0*/  IMAD.U32 R22, R0, 0x4, R1 ;  /* 0x0000000400167824 */ /* 0x000fc800078e0001 */
[----:B------:R-:W4:Y:S04]  /*0cd0*/  LDL R15, [R15] ;  /* 0x000000000f0f7983 */ /* 0x000f280000100800 */
[----:B------:R-:W4:Y:S01]  /*0ce0*/  LDL R22, [R22] ;  /* 0x0000000016167983 */ /* 0x000f220000100800 */
[--C-:B------:R-:W-:Y:S02]  /*0cf0*/  SHF.R.U32.HI R0, RZ, 0x15, R9.reuse ;  /* 0x00000015ff007819 */ /* 0x100fe40000011609 */
[----:B0-----:R-:W-:Y:S02]  /*0d00*/  SHF.R.U32.HI R23, RZ, 0x14, R9 ;  /* 0x00000014ff177819 */ /* 0x001fe40000011609 */
[----:B------:R-:W-:Y:S02]  /*0d10*/  LOP3.LUT R0, R0, 0x1, RZ, 0xc0, !PT ;  /* 0x0000000100007812 */ /* 0x000fe400078ec0ff */
[----:B------:R-:W-:-:S02]  /*0d20*/  LOP3.LUT R23, R23, 0x1, RZ, 0xc0, !PT ;  /* 0x0000000117177812 */ /* 0x000fc400078ec0ff */
[----:B------:R-:W-:Y:S02]  /*0d30*/  LOP3.LUT R2, R26, 0x1, RZ, 0xc0, !PT ;  /* 0x000000011a027812 */ /* 0x000fe400078ec0ff */
[----:B------:R-:W-:Y:S02]  /*0d40*/  LOP3.LUT R24, R24, 0x1, RZ, 0xc0, !PT ;  /* 0x0000000118187812 */ /* 0x000fe400078ec0ff */
[----:B------:R-:W-:Y:S02]  /*0d50*/  IADD3 R26, PT, PT, R0, R28, R7 ;  /* 0x0000001c001a7210 */ /* 0x000fe40007ffe007 */
[----:B------:R-:W-:Y:S02]  /*0d60*/  IADD3 R7, PT, PT, R23, R0, R28 ;  /* 0x0000000017077210 */ /* 0x000fe40007ffe01c */
[----:B------:R-:W-:Y:S02]  /*0d70*/  IADD3 R26, PT, PT, R24, R5, R26 ;  /* 0x00000005181a7210 */ /* 0x000fe40007ffe01a */
[----:B------:R-:W-:-:S02]  /*0d80*/  IADD3 R5, PT, PT, R2, R16, R7 ;  /* 0x0000001002057210 */ /* 0x000fc40007ffe007 */
[----:B------:R-:W-:Y:S02]  /*0d90*/  IADD3 R7, PT, PT, R25, R6, R26 ;  /* 0x0000000619077210 */ /* 0x000fe40007ffe01a */
[----:B------:R-:W-:Y:S02]  /*0da0*/  SHF.R.U32.HI R6, RZ, 0x13, R9 ;  /* 0x00000013ff067819 */ /* 0x000fe40000011609 */
[----:B------:R-:W-:Y:S02]  /*0db0*/  SHF.R.U32.HI R16, RZ, 0x15, R13 ;  /* 0x00000015ff107819 */ /* 0x000fe4000001160d */
[----:B------:R-:W-:Y:S02]  /*0dc0*/  LOP3.LUT R6, R6, 0x1, RZ, 0xc0, !PT ;  /* 0x0000000106067812 */ /* 0x000fe400078ec0ff */
[----:B------:R-:W-:Y:S02]  /*0dd0*/  SHF.R.U32.HI R26, RZ, 0x13, R11 ;  /* 0x00000013ff1a7819 */ /* 0x000fe4000001160b */
[----:B------:R-:W-:-:S02]  /*0de0*/  IADD3 R27, PT, PT, R6, R23, R0 ;  /* 0x00000017061b7210 */ /* 0x000fc40007ffe000 */
[----:B------:R-:W-:Y:S02]  /*0df0*/  LOP3.LUT R16, R16, 0x1, RZ, 0xc0, !PT ;  /* 0x0000000110107812 */ /* 0x000fe400078ec0ff */
[----:B------:R-:W-:-:S04]  /*0e00*/  LOP3.LUT R0, R26, 0x8, RZ, 0xc0, !PT ;  /* 0x000000081a007812 */ /* 0x000fc800078ec0ff */
[----:B------:R-:W-:Y:S02]  /*0e10*/  IADD3 R0, PT, PT, R0, R16, R7 ;  /* 0x0000001000007210 */ /* 0x000fe40007ffe007 */
[----:B------:R-:W-:Y:S02]  /*0e20*/  SHF.R.U32.HI R7, RZ, 0x12, R9 ;  /* 0x00000012ff077819 */ /* 0x000fe40000011609 */
[----:B------:R-:W-:Y:S02]  /*0e30*/  IADD3 R25, PT, PT, R16, R25, R5 ;  /* 0x0000001910197210 */ /* 0x000fe40007ffe005 */
[----:B------:R-:W-:Y:S02]  /*0e40*/  LOP3.LUT R5, R26, 0x1, RZ, 0xc0, !PT ;  /* 0x000000011a057812 */ /* 0x000fe400078ec0ff */
[----:B------:R-:W-:Y:S02]  /*0e50*/  SHF.R.U32.HI R26, RZ, 0x12, R11 ;  /* 0x00000012ff1a7819 */ /* 0x000fe4000001160b */
[----:B------:R-:W-:-:S02]  /*0e60*/  IADD3 R27, PT, PT, R5, R24, R27 ;  /* 0x00000018051b7210 */ /* 0x000fc40007ffe01b */
[----:B------:R-:W-:Y:S02]  /*0e70*/  SHF.R.U32.HI R28, RZ, 0x10, R11 ;  /* 0x00000010ff1c7819 */ /* 0x000fe4000001160b */
[----:B--2---:R-:W-:Y:S02]  /*0e80*/  ISETP.NE.AND P1, PT, R3, RZ, PT ;  /* 0x000000ff0300720c */ /* 0x004fe40003f25270 */
[----:B------:R-:W-:Y:S02]  /*0e90*/  LOP3.LUT R3, R7, 0x1, RZ, 0xc0, !PT ;  /* 0x0000000107037812 */ /* 0x000fe400078ec0ff */
[----:B------:R-:W-:Y:S02]  /*0ea0*/  LOP3.LUT R7, R26, 0x1, RZ, 0xc0, !PT ;  /* 0x000000011a077812 */ /* 0x000fe400078ec0ff */
[----:B------:R-:W-:Y:S02]  /*0eb0*/  IADD3 R24, PT, PT, R3, R6, R23 ;  /* 0x0000000603187210 */ /* 0x000fe40007ffe017 */
[----:B---3--:R-:W-:-:S02]  /*0ec0*/  ISETP.NE.AND P2, PT, R14, RZ, PT ;  /* 0x000000ff0e00720c */ /* 0x008fc40003f45270 */
[----:B------:R-:W-:Y:S02]  /*0ed0*/  SHF.R.U32.HI R14, RZ, 0x14, R13 ;  /* 0x00000014ff0e7819 */ /* 0x000fe4000001160d */
[----:B------:R-:W-:Y:S02]  /*0ee0*/  IADD3 R24, PT, PT, R7, R2, R24 ;  /* 0x0000000207187210 */ /* 0x000fe40007ffe018 */
[----:B------:R-:W-:Y:S02]  /*0ef0*/  LOP3.LUT R2, R26, 0x8, RZ, 0xc0, !PT ;  /* 0x000000081a027812 */ /* 0x000fe400078ec0ff */
[----:B----4-:R-:W-:Y:S02]  /*0f00*/  ISETP.NE.AND P3, PT, R15, RZ, PT ;  /* 0x000000ff0f00720c */ /* 0x010fe40003f65270 */
[----:B------:R-:W-:Y:S02]  /*0f10*/  LOP3.LUT R14, R14, 0x1, RZ, 0xc0, !PT ;  /* 0x000000010e0e7812 */ /* 0x000fe400078ec0ff */
[----:B------:R-:W-:-:S02]  /*0f20*/  SEL R26, RZ, 0x4000000, !P1 ;  /* 0x04000000ff1a7807 */ /* 0x000fc40004800000 */
[----:B------:R-:W-:Y:S02]  /*0f30*/  SEL R15, RZ, 0x2000000, !P2 ;  /* 0x02000000ff0f7807 */ /* 0x000fe40005000000 */
[----:B------:R-:W-:Y:S02]  /*0f40*/  SHF.R.U32.HI R23, RZ, 0x13, R13 ;  /* 0x00000013ff177819 */ /* 0x000fe4000001160d */
[----:B------:R-:W-:Y:S02]  /*0f50*/  ISETP.NE.AND P1, PT, R22, RZ, PT ;  /* 0x000000ff1600720c */ /* 0x000fe40003f25270 */
[----:B------:R-:W-:Y:S02]  /*0f60*/  IADD3 R2, PT, PT, R2, R14, R25 ;  /* 0x0000000e02027210 */ /* 0x000fe40007ffe019 */
[----:B------:R-:W-:Y:S02]  /*0f70*/  LOP3.LUT R26, R15, R26, R4, 0xfe, !PT ;  /* 0x0000001a0f1a7212 */ /* 0x000fe400078efe04 */
[----:B------:R-:W-:-:S02]  /*0f80*/  LOP3.LUT R23, R23, 0x1, RZ, 0xc0, !PT ;  /* 0x0000000117177812 */ /* 0x000fc400078ec0ff */
[----:B------:R-:W-:Y:S02]  /*0f90*/  IADD3 R16, PT, PT, R14, R16, R27 ;  /* 0x000000100e107210 */ /* 0x000fe40007ffe01b */
[----:B------:R-:W-:Y:S02]  /*0fa0*/  SEL R25, RZ, 0x1000000, !P3 ;  /* 0x01000000ff197807 */ /* 0x000fe40005800000 */
[----:B------:R-:W-:Y:S01]  /*0fb0*/  SEL R4, RZ, 0x800000, !P1 ;  /* 0x00800000ff047807 */ /* 0x000fe20004800000 */
[----:B------:R-:W-:Y:S01]  /*0fc0*/  IMAD.U32 R22, R0, 0x4, R1 ;  /* 0x0000000400167824 */ /* 0x000fe200078e0001 */
[----:B------:R-:W-:Y:S02]  /*0fd0*/  SHF.R.U32.HI R27, RZ, 0x11, R11 ;  /* 0x00000011ff1b7819 */ /* 0x000fe4000001160b */
[----:B------:R-:W-:Y:S01]  /*0fe0*/  IADD3 R15, PT, PT, R23, R14, R24 ;  /* 0x0000000e170f7210 */ /* 0x000fe20007ffe018 */
[----:B------:R-:W-:Y:S01]  /*0ff0*/  IMAD.U32 R14, R2, 0x4, R1 ;  /* 0x00000004020e7824 */ /* 0x000fe200078e0001 */
[----:B------:R-:W-:Y:S01]  /*1000*/  LOP3.LUT R4, R4, R25, R26, 0xfe, !PT ;  /* 0x0000001904047212 */ /* 0x000fe200078efe1a */
[----:B------:R-:W2:Y:S01]  /*1010*/  LDL R22, [R22] ;  /* 0x0000000016167983 */ /* 0x000ea20000100800 */
[----:B------:R-:W-:-:S02]  /*1020*/  LOP3.LUT R2, R27, 0x8, RZ, 0xc0, !PT ;  /* 0x000000081b027812 */ /* 0x000fc400078ec0ff */
[----:B------:R-:W-:Y:S01]  /*1030*/  SHF.R.U32.HI R26, RZ, 0x12, R13 ;  /* 0x00000012ff1a7819 */ /* 0x000fe2000001160d */
[----:B------:R-:W3:Y:S01]  /*1040*/  LDL R14, [R14] ;  /* 0x000000000e0e7983 */ /* 0x000ee20000100800 */
[----:B------:R-:W-:Y:S02]  /*1050*/  IADD3 R2, PT, PT, R2, R23, R16 ;  /* 0x0000001702027210 */ /* 0x000fe40007ffe010 */
[----:B------:R-:W-:Y:S02]  /*1060*/  LOP3.LUT R26, R26, 0x1, RZ, 0xc0, !PT ;  /* 0x000000011a1a7812 */ /* 0x000fe400078ec0ff */
[----:B------:R-:W-:-:S04]  /*1070*/  LOP3.LUT R0, R28, 0x8, RZ, 0xc0, !PT ;  /* 0x000000081c007812 */ /* 0x000fc800078ec0ff */
[----:B------:R-:W-:Y:S01]  /*1080*/  IADD3 R0, PT, PT, R0, R26, R15 ;  /* 0x0000001a00007210 */ /* 0x000fe20007ffe00f */
[----:B------:R-:W-:-:S04]  /*1090*/  IMAD.U32 R15, R2, 0x4, R1 ;  /* 0x00000004020f7824 */ /* 0x000fc800078e0001 */
[----:B------:R-:W-:Y:S02]  /*10a0*/  IMAD.U32 R16, R0, 0x4, R1 ;  /* 0x0000000400107824 */ /* 0x000fe400078e0001 */
[----:B------:R-:W4:Y:S04]  /*10b0*/  LDL R15, [R15] ;  /* 0x000000000f0f7983 */ /* 0x000f280000100800 */
[----:B------:R-:W4:Y:S01]  /*10c0*/  LDL R16, [R16] ;  /* 0x0000000010107983 */ /* 0x000f220000100800 */
[--C-:B------:R-:W-:Y:S02]  /*10d0*/  SHF.R.U32.HI R25, RZ, 0x11, R9.reuse ;  /* 0x00000011ff197819 */ /* 0x100fe40000011609 */
[----:B------:R-:W-:Y:S02]  /*10e0*/  SHF.R.U32.HI R24, RZ, 0x10, R9 ;  /* 0x00000010ff187819 */ /* 0x000fe40000011609 */
[----:B------:R-:W-:-:S02]  /*10f0*/  LOP3.LUT R25, R25, 0x1, RZ, 0xc0, !PT ;  /* 0x0000000119197812 */ /* 0x000fc400078ec0ff */
[----:B------:R-:W-:Y:S02]  /*1100*/  LOP3.LUT R24, R24, 0x1, RZ, 0xc0, !PT ;  /* 0x0000000118187812 */ /* 0x000fe400078ec0ff */
[----:B------:R-:W-:Y:S02]  /*1110*/  LOP3.LUT R0, R27, 0x1, RZ, 0xc0, !PT ;  /* 0x000000011b007812 */ /* 0x000fe400078ec0ff */
[----:B------:R-:W-:Y:S02]  /*1120*/  IADD3 R6, PT, PT, R25, R3, R6 ;  /* 0x0000000319067210 */ /* 0x000fe40007ffe006 */
[----:B------:R-:W-:Y:S02]  /*1130*/  LOP3.LUT R2, R28, 0x1, RZ, 0xc0, !PT ;  /* 0x000000011c027812 */ /* 0x000fe400078ec0ff */
[----:B------:R-:W-:Y:S02]  /*1140*/  IADD3 R3, PT, PT, R24, R25, R3 ;  /* 0x0000001918037210 */ /* 0x000fe40007ffe003 */
[----:B------:R-:W-:-:S02]  /*1150*/  IADD3 R6, PT, PT, R0, R5, R6 ;  /* 0x0000000500067210 */ /* 0x000fc40007ffe006 */
[----:B------:R-:W-:Y:S02]  /*1160*/  SHF.R.U32.HI R5, RZ, 0x11, R13 ;  /* 0x00000011ff057819 */ /* 0x000fe4000001160d */
[----:B------:R-:W-:Y:S02]  /*1170*/  IADD3 R7, PT, PT, R2, R7, R3 ;  /* 0x0000000702077210 */ /* 0x000fe40007ffe003 */
[----:B------:R-:W-:Y:S02]  /*1180*/  IADD3 R3, PT, PT, R26, R23, R6 ;  /* 0x000000171a037210 */ /* 0x000fe40007ffe006 */
[----:B------:R-:W-:Y:S02]  /*1190*/  LOP3.LUT R23, R5, 0x1, RZ, 0xc0, !PT ;  /* 0x0000000105177812 */ /* 0x000fe400078ec0ff */
[----:B------:R-:W-:Y:S02]  /*11a0*/  SHF.R.U32.HI R6, RZ, 0xf, R9 ;  /* 0x0000000fff067819 */ /* 0x000fe40000011609 */
[----:B------:R-:W-:-:S02]  /*11b0*/  IADD3 R26, PT, PT, R23, R26, R7 ;  /* 0x0000001a171a7210 */ /* 0x000fc40007ffe007 */
[----:B------:R-:W-:Y:S02]  /*11c0*/  LOP3.LUT R6, R6, 0x1, RZ, 0xc0, !PT ;  /* 0x0000000106067812 */ /* 0x000fe400078ec0ff */
[----:B------:R-:W-:Y:S02]  /*11d0*/  SHF.R.U32.HI R7, RZ, 0xf, R11 ;  /* 0x0000000fff077819 */ /* 0x000fe4000001160b */
[----:B------:R-:W-:Y:S02]  /*11e0*/  IADD3 R28, PT, PT, R6, R24, R25 ;  /* 0x00000018061c7210 */ /* 0x000fe40007ffe019 */
[C---:B------:R-:W-:Y:S02]  /*11f0*/  LOP3.LUT R5, R7.reuse, 0x1, RZ, 0xc0, !PT ;  /* 0x0000000107057812 */ /* 0x040fe400078ec0ff */
[----:B------:R-:W-:Y:S02]  /*1200*/  LOP3.LUT R7, R7, 0x8, RZ, 0xc0, !PT ;  /* 0x0000000807077812 */ /* 0x000fe400078ec0ff */
[----:B------:R-:W-:-:S02]  /*1210*/  IADD3 R28, PT, PT, R5, R0, R28 ;  /* 0x00000000051c7210 */ /* 0x000fc40007ffe01c */
[----:B------:R-:W-:Y:S02]  /*1220*/  IADD3 R0, PT, PT, R7, R23, R3 ;  /* 0x0000001707007210 */ /* 0x000fe40007ffe003 */
[----:B------:R-:W-:Y:S02]  /*1230*/  SHF.R.U32.HI R3, RZ, 0xe, R9 ;  /* 0x0000000eff037819 */ /* 0x000fe40000011609 */
[----:B------:R-:W-:Y:S02]  /*1240*/  SHF.R.U32.HI R25, RZ, 0x10, R13 ;  /* 0x00000010ff197819 */ /* 0x000fe4000001160d */
[----:B------:R-:W-:Y:S02]  /*1250*/  LOP3.LUT R3, R3, 0x1, RZ, 0xc0, !PT ;  /* 0x0000000103037812 */ /* 0x000fe400078ec0ff */
[----:B------:R-:W-:Y:S02]  /*1260*/  LOP3.LUT R25, R25, 0x1, RZ, 0xc0, !PT ;  /* 0x0000000119197812 */ /* 0x000fe400078ec0ff */
[----:B------:R-:W-:-:S02]  /*1270*/  SHF.R.U32.HI R27, RZ, 0xd, R11 ;  /* 0x0000000dff1b7819 */ /* 0x000fc4000001160b */
[----:B--2---:R-:W-:Y:S02]  /*1280*/  ISETP.NE.AND P1, PT, R22, RZ, PT ;  /* 0x000000ff1600720c */ /* 0x004fe40003f25270 */
[----:B------:R-:W-:Y:S02]  /*1290*/  SHF.R.U32.HI R22, RZ, 0xe, R11 ;  /* 0x0000000eff167819 */ /* 0x000fe4000001160b */
[----:B---3--:R-:W-:Y:S02]  /*12a0*/  ISETP.NE.AND P2, PT, R14, RZ, PT ;  /* 0x000000ff0e00720c */ /* 0x008fe40003f45270 */
[----:B------:R-:W-:Y:S02]  /*12b0*/  IADD3 R14, PT, PT, R3, R6, R24 ;  /* 0x00000006030e7210 */ /* 0x000fe40007ffe018 */
[----:B------:R-:W-:Y:S02]  /*12c0*/  LOP3.LUT R7, R22, 0x1, RZ, 0xc0, !PT ;  /* 0x0000000116077812 */ /* 0x000fe400078ec0ff */
[----:B------:R-:W-:-:S02]  /*12d0*/  IADD3 R24, PT, PT, R25, R23, R28 ;  /* 0x0000001719187210 */ /* 0x000fc40007ffe01c */
[----:B------:R-:W-:Y:S02]  /*12e0*/  IADD3 R14, PT, PT, R7, R2, R14 ;  /* 0x00000002070e7210 */ /* 0x000fe40007ffe00e */
[----:B------:R-:W-:Y:S02]  /*12f0*/  LOP3.LUT R2, R22, 0x8, RZ, 0xc0, !PT ;  /* 0x0000000816027812 */ /* 0x000fe400078ec0ff */
[----:B------:R-:W-:Y:S02]  /*1300*/  SHF.R.U32.HI R23, RZ, 0xf, R13 ;  /* 0x0000000fff177819 */ /* 0x000fe4000001160d */
[----:B------:R-:W-:Y:S02]  /*1310*/  SEL R22, RZ, 0x400000, !P1 ;  /* 0x00400000ff167807 */ /* 0x000fe40004800000 */
[----:B----4-:R-:W-:Y:S02]  /*1320*/  ISETP.NE.AND P3, PT, R15, RZ, PT ;  /* 0x000000ff0f00720c */ /* 0x010fe40003f65270 */
[----:B------:R-:W-:-:S02]  /*1330*/  SEL R15, RZ, 0x200000, !P2 ;  /* 0x00200000ff0f7807 */ /* 0x000fc40005000000 */
[-C--:B------:R-:W-:Y:S02]  /*1340*/  IADD3 R2, PT, PT, R2, R25.reuse, R26 ;  /* 0x0000001902027210 */ /* 0x080fe40007ffe01a */
[----:B------:R-:W-:Y:S02]  /*1350*/  LOP3.LUT R23, R23, 0x1, RZ, 0xc0, !PT ;  /* 0x0000000117177812 */ /* 0x000fe400078ec0ff */
[----:B------:R-:W-:Y:S02]  /*1360*/  ISETP.NE.AND P1, PT, R16, RZ, PT ;  /* 0x000000ff1000720c */ /* 0x000fe40003f25270 */
[----:B------:R-:W-:Y:S02]  /*1370*/  LOP3.LUT R16, R15, R22, R4, 0xfe, !PT ;  /* 0x000000160f107212 */ /* 0x000fe400078efe04 */
[----:B------:R-:W-:Y:S01]  /*1380*/  IADD3 R15, PT, PT, R23, R25, R14 ;  /* 0x00000019170f7210 */ /* 0x000fe20007ffe00e */
[----:B------:R-:W-:Y:S01]  /*1390*/  IMAD.U32 R14, R2, 0x4, R1 ;  /* 0x00000004020e7824 */ /* 0x000fe200078e0001 */
[----:B------:R-:W-:-:S02]  /*13a0*/  SHF.R.U32.HI R26, RZ, 0xe, R13 ;  /* 0x0000000eff1a7819 */ /* 0x000fc4000001160d */
[----:B------:R-:W-:Y:S01]  /*13b0*/  SHF.R.U32.HI R28, RZ, 0xc, R11 ;  /* 0x0000000cff1c7819 */ /* 0x000fe2000001160b */
[----:B------:R-:W-:Y:S01]  /*13c0*/  IMAD.U32 R22, R0, 0x4, R1 ;  /* 0x0000000400167824 */ /* 0x000fe200078e0001 */
[----:B------:R-:W-:Y:S01]  /*13d0*/  LOP3.LUT R2, R27, 0x8, RZ, 0xc0, !PT ;  /* 0x000000081b027812 */ /* 0x000fe200078ec0ff */
[----:B------:R-:W2:Y:S01]  /*13e0*/  LDL R14, [R14] ;  /* 0x000000000e0e7983 */ /* 0x000ea20000100800 */
[----:B------:R-:W-:Y:S02]  /*13f0*/  LOP3.LUT R26, R26, 0x1, RZ, 0xc0, !PT ;  /* 0x000000011a1a7812 */ /* 0x000fe400078ec0ff */
[----:B------:R-:W-:Y:S01]  /*1400*/  LOP3.LUT R0, R28, 0x8, RZ, 0xc0, !PT ;  /* 0x000000081c007812 */ /* 0x000fe200078ec0ff */
[----:B------:R-:W3:Y:S01]  /*1410*/  LDL R22, [R22] ;  /* 0x0000000016167983 */ /* 0x000ee20000100800 */
[----:B------:R-:W-:Y:S02]  /*1420*/  SEL R29, RZ, 0x100000, !P3 ;  /* 0x00100000ff1d7807 */ /* 0x000fe40005800000 */
[----:B------:R-:W-:-:S02]  /*1430*/  SEL R4, RZ, 0x80000, !P1 ;  /* 0x00080000ff047807 */ /* 0x000fc40004800000 */
[----:B------:R-:W-:Y:S02]  /*1440*/  IADD3 R2, PT, PT, R2, R23, R24 ;  /* 0x0000001702027210 */ /* 0x000fe40007ffe018 */
[----:B------:R-:W-:Y:S02]  /*1450*/  IADD3 R0, PT, PT, R0, R26, R15 ;  /* 0x0000001a00007210 */ /* 0x000fe40007ffe00f */
[----:B------:R-:W-:Y:S01]  /*1460*/  LOP3.LUT R4, R4, R29, R16, 0xfe, !PT ;  /* 0x0000001d04047212 */ /* 0x000fe200078efe10 */
[--C-:B------:R-:W-:Y:S02]  /*1470*/  IMAD.U32 R15, R2, 0x4, R1.reuse ;  /* 0x00000004020f7824 */ /* 0x100fe400078e0001 */
[----:B------:R-:W-:-:S04]  /*1480*/  IMAD.U32 R16, R0, 0x4, R1 ;  /* 0x0000000400107824 */ /* 0x000fc800078e0001 */
[----:B------:R-:W4:Y:S04]  /*1490*/  LDL R15, [R15] ;  /* 0x000000000f0f7983 */ /* 0x000f280000100800 */
[----:B------:R-:W4:Y:S01]  /*14a0*/  LDL R16, [R16] ;  /* 0x0000000010107983 */ /* 0x000f220000100800 */
[--C-:B------:R-:W-:Y:S02]  /*14b0*/  SHF.R.U32.HI R25, RZ, 0xd, R9.reuse ;  /* 0x0000000dff197819 */ /* 0x100fe40000011609 */
[----:B------:R-:W-:Y:S02]  /*14c0*/  SHF.R.U32.HI R24, RZ, 0xc, R9 ;  /* 0x0000000cff187819 */ /* 0x000fe40000011609 */
[----:B------:R-:W-:Y:S02]  /*14d0*/  LOP3.LUT R25, R25, 0x1, RZ, 0xc0, !PT ;  /* 0x0000000119197812 */ /* 0x000fe400078ec0ff */
[----:B------:R-:W-:-:S02]  /*14e0*/  LOP3.LUT R24, R24, 0x1, RZ, 0xc0, !PT ;  /* 0x0000000118187812 */ /* 0x000fc400078ec0ff */
[----:B------:R-:W-:Y:S02]  /*14f0*/  LOP3.LUT R0, R27, 0x1, RZ, 0xc0, !PT ;  /* 0x000000011b007812 */ /* 0x000fe400078ec0ff */
[----:B------:R-:W-:Y:S02]  /*1500*/  IADD3 R6, PT, PT, R25, R3, R6 ;  /* 0x0000000319067210 */ /* 0x000fe40007ffe006 */
[----:B------:R-:W-:Y:S02]  /*1510*/  LOP3.LUT R2, R28, 0x1, RZ, 0xc0, !PT ;  /* 0x000000011c027812 */ /* 0x000fe400078ec0ff */
[----:B------:R-:W-:Y:S02]  /*1520*/  IADD3 R3, PT, PT, R24, R25, R3 ;  /* 0x0000001918037210 */ /* 0x000fe40007ffe003 */
[----:B------:R-:W-:Y:S02]  /*1530*/  IADD3 R6, PT, PT, R0, R5, R6 ;  /* 0x0000000500067210 */ /* 0x000fe40007ffe006 */
[----:B------:R-:W-:-:S02]  /*1540*/  IADD3 R5, PT, PT, R2, R7, R3 ;  /* 0x0000000702057210 */ /* 0x000fc40007ffe003 */
[----:B------:R-:W-:Y:S02]  /*1550*/  SHF.R.U32.HI R7, RZ, 0xd, R13 ;  /* 0x0000000dff077819 */ /* 0x000fe4000001160d */
[----:B------:R-:W-:Y:S02]  /*1560*/  SHF.R.U32.HI R3, RZ, 0xb, R9 ;  /* 0x0000000bff037819 */ /* 0x000fe40000011609 */
[----:B------:R-:W-:Y:S02]  /*1570*/  LOP3.LUT R7, R7, 0x1, RZ, 0xc0, !PT ;  /* 0x0000000107077812 */ /* 0x000fe400078ec0ff */
[----:B------:R-:W-:Y:S02]  /*1580*/  IADD3 R23, PT, PT, R26, R23, R6 ;  /* 0x000000171a177210 */ /* 0x000fe40007ffe006 */
[----:B------:R-:W-:Y:S02]  /*1590*/  IADD3 R5, PT, PT, R7, R26, R5 ;  /* 0x0000001a07057210 */ /* 0x000fe40007ffe005 */
[----:B------:R-:W-:-:S02]  /*15a0*/  LOP3.LUT R26, R3, 0x1, RZ, 0xc0, !PT ;  /* 0x00000001031a7812 */ /* 0x000fc400078ec0ff */
[----:B------:R-:W-:Y:S02]  /*15b0*/  SHF.R.U32.HI R3, RZ, 0xb, R11 ;  /* 0x0000000bff037819 */ /* 0x000fe4000001160b */
[----:B------:R-:W-:Y:S02]  /*15c0*/  IADD3 R25, PT, PT, R26, R24, R25 ;  /* 0x000000181a197210 */ /* 0x000fe40007ffe019 */
[C---:B------:R-:W-:Y:S02]  /*15d0*/  LOP3.LUT R28, R3.reuse, 0x1, RZ, 0xc0, !PT ;  /* 0x00000001031c7812 */ /* 0x040fe400078ec0ff */
[----:B------:R-:W-:Y:S02]  /*15e0*/  LOP3.LUT R3, R3, 0x8, RZ, 0xc0, !PT ;  /* 0x0000000803037812 */ /* 0x000fe400078ec0ff */
[----:B------:R-:W-:Y:S02]  /*15f0*/  IADD3 R6, PT, PT, R28, R0, R25 ;  /* 0x000000001c067210 */ /* 0x000fe40007ffe019 */
[----:B------:R-:W-:-:S02]  /*1600*/  IADD3 R0, PT, PT, R3, R7, R23 ;  /* 0x0000000703007210 */ /* 0x000fc40007ffe017 */
[----:B------:R-:W-:Y:S02]  /*1610*/  SHF.R.U32.HI R3, RZ, 0xa, R9 ;  /* 0x0000000aff037819 */ /* 0x000fe40000011609 */
[----:B------:R-:W-:Y:S02]  /*1620*/  SHF.R.U32.HI R23, RZ, 0xa, R11 ;  /* 0x0000000aff177819 */ /* 0x000fe4000001160b */
[----:B------:R-:W-:-:S04]  /*1630*/  LOP3.LUT R3, R3, 0x1, RZ, 0xc0, !PT ;  /* 0x0000000103037812 */ /* 0x000fc800078ec0ff */
[----:B------:R-:W-:Y:S02]  /*1640*/  IADD3 R25, PT, PT, R3, R26, R24 ;  /* 0x0000001a03197210 */ /* 0x000fe40007ffe018 */
[----:B--2---:R-:W-:Y:S02]  /*1650*/  ISETP.NE.AND P2, PT, R14, RZ, PT ;  /* 0x000000ff0e00720c */ /* 0x004fe40003f45270 */
[----:B------:R-:W-:Y:S02]  /*1660*/  LOP3.LUT R14, R23, 0x1, RZ, 0xc0, !PT ;  /* 0x00000001170e7812 */ /* 0x000fe400078ec0ff */
[----:B---3--:R-:W-:Y:S02]  /*1670*/  ISETP.NE.AND P1, PT, R22, RZ, PT ;  /* 0x000000ff1600720c */ /* 0x008fe40003f25270 */
[----:B------:R-:W-:Y:S02]  /*1680*/  SHF.R.U32.HI R22, RZ, 0xc, R13 ;  /* 0x0000000cff167819 */ /* 0x000fe4000001160d */
[----:B------:R-:W-:-:S02]  /*1690*/  IADD3 R24, PT, PT, R14, R2, R25 ;  /* 0x000000020e187210 */ /* 0x000fc40007ffe019 */
[----:B------:R-:W-:Y:S02]  /*16a0*/  LOP3.LUT R22, R22, 0x1, RZ, 0xc0, !PT ;  /* 0x0000000116167812 */ /* 0x000fe400078ec0ff */
[----:B------:R-:W-:Y:S02]  /*16b0*/  LOP3.LUT R2, R23, 0x8, RZ, 0xc0, !PT ;  /* 0x0000000817027812 */ /* 0x000fe400078ec0ff */
[----:B------:R-:W-:Y:S02]  /*16c0*/  IADD3 R6, PT, PT, R22, R7, R6 ;  /* 0x0000000716067210 */ /* 0x000fe40007ffe006 */
[----:B------:R-:W-:Y:S02]  /*16d0*/  IADD3 R2, PT, PT, R2, R22, R5 ;  /* 0x0000001602027210 */ /* 0x000fe40007ffe005 */
[----:B------:R-:W-:Y:S02]  /*16e0*/  SEL R7, RZ, 0x40000, !P1 ;  /* 0x00040000ff077807 */ /* 0x000fe40004800000 */
[----:B------:R-:W-:-:S02]  /*16f0*/  SEL R5, RZ, 0x20000, !P2 ;  /* 0x00020000ff057807 */ /* 0x000fc40005000000 */
[----:B----4-:R-:W-:Y:S02]  /*1700*/  ISETP.NE.AND P3, PT, R15, RZ, PT ;  /* 0x000000ff0f00720c */ /* 0x010fe40003f65270 */
[----:B------:R-:W-:Y:S02]  /*1710*/  ISETP.NE.AND P1, PT, R16, RZ, PT ;  /* 0x000000ff1000720c */ /* 0x000fe40003f25270 */
[----:B------:R-:W-:Y:S02]  /*1720*/  SHF.R.U32.HI R15, RZ, 0xb, R13 ;  /* 0x0000000bff0f7819 */ /* 0x000fe4000001160d */
[----:B------:R-:W-:Y:S02]  /*1730*/  LOP3.LUT R16, R5, R7, R4, 0xfe, !PT ;  /* 0x0000000705107212 */ /* 0x000fe400078efe04 */
[----:B------:R-:W-:Y:S02]  /*1740*/  SEL R4, RZ, 0x10000, !P3 ;  /* 0x00010000ff047807 */ /* 0x000fe40005800000 */
[----:B------:R-:W-:-:S02]  /*1750*/  SEL R5, RZ, 0x8000, !P1 ;  /* 0x00008000ff057807 */ /* 0x000fc40004800000 */
[----:B------:R-:W-:Y:S02]  /*1760*/  SHF.R.U32.HI R23, RZ, 0x9, R11 ;  /* 0x00000009ff177819 */ /* 0x000fe4000001160b */
[----:B------:R-:W-:Y:S02]  /*1770*/  LOP3.LUT R15, R15, 0x1, RZ, 0xc0, !PT ;  /* 0x000000010f0f7812 */ /* 0x000fe400078ec0ff */
[----:B------:R-:W-:Y:S02]  /*1780*/  LOP3.LUT R5, R5, R4, R16, 0xfe, !PT ;  /* 0x0000000405057212 */ /* 0x000fe400078efe10 */
[----:B------:R-:W-:Y:S02]  /*1790*/  LOP3.LUT R4, R23, 0x8, RZ, 0xc0, !PT ;  /* 0x0000000817047812 */ /* 0x000fe400078ec0ff */
[----:B------:R-:W-:Y:S02]  /*17a0*/  IADD3 R7, PT, PT, R15, R22, R24 ;  /* 0x000000160f077210 */ /* 0x000fe40007ffe018 */
[----:B------:R-:W-:-:S02]  /*17b0*/  SHF.R.U32.HI R16, RZ, 0xa, R13 ;  /* 0x0000000aff107819 */ /* 0x000fc4000001160d */
[----:B------:R-:W-:Y:S02]  /*17c0*/  SHF.R.U32.HI R24, RZ, 0x8, R11 ;  /* 0x00000008ff187819 */ /* 0x000fe4000001160b */
[----:B------:R-:W-:Y:S02]  /*17d0*/  IADD3 R4, PT, PT, R4, R15, R6 ;  /* 0x0000000f04047210 */ /* 0x000fe40007ffe006 */
[----:B------:R-:W-:Y:S02]  /*17e0*/  LOP3.LUT R6, R16, 0x1, RZ, 0xc0, !PT ;  /* 0x0000000110067812 */ /* 0x000fe400078ec0ff */
[----:B------:R-:W-:Y:S01]  /*17f0*/  LOP3.LUT R16, R24, 0x8, RZ, 0xc0, !PT ;  /* 0x0000000818107812 */ /* 0x000fe200078ec0ff */
[----:B------:R-:W-:-:S03]  /*1800*/  IMAD.U32 R25, R0, 0x4, R1 ;  /* 0x0000000400197824 */ /* 0x000fc600078e0001 */
[----:B------:R-:W-:Y:S01]  /*1810*/  IADD3 R0, PT, PT, R16, R6, R7 ;  /* 0x0000000610007210 */ /* 0x000fe20007ffe007 */
[--C-:B------:R-:W-:Y:S02]  /*1820*/  IMAD.U32 R16, R2, 0x4, R1.reuse ;  /* 0x0000000402107824 */ /* 0x100fe400078e0001 */
[--C-:B------:R-:W-:Y:S01]  /*1830*/  IMAD.U32 R7, R4, 0x4, R1.reuse ;  /* 0x0000000404077824 */ /* 0x100fe200078e0001 */
[----:B------:R0:W2:Y:S01]  /*1840*/  LDL R2, [R25] ;  /* 0x0000000019027983 */ /* 0x0000a20000100800 */
[----:B------:R-:W-:-:S03]  /*1850*/  IMAD.U32 R0, R0, 0x4, R1 ;  /* 0x0000000400007824 */ /* 0x000fc600078e0001 */
[----:B------:R-:W3:Y:S04]  /*1860*/  LDL R16, [R16] ;  /* 0x0000000010107983 */ /* 0x000ee80000100800 */
[----:B------:R-:W4:Y:S04]  /*1870*/  LDL R7, [R7] ;  /* 0x0000000007077983 */ /* 0x000f280000100800 */
[----:B------:R1:W4:Y:S01]  /*1880*/  LDL R4, [R0] ;  /* 0x0000000000047983 */ /* 0x0003220000100800 */
[--C-:B------:R-:W-:Y:S02]  /*1890*/  SHF.R.U32.HI R22, RZ, 0x9, R9.reuse ;  /* 0x00000009ff167819 */ /* 0x100fe40000011609 */
[----:B0-----:R-:W-:-:S02]  /*18a0*/  SHF.R.U32.HI R25, RZ, 0x8, R9 ;  /* 0x00000008ff197819 */ /* 0x001fc40000011609 */
[----:B------:R-:W-:Y:S02]  /*18b0*/  LOP3.LUT R22, R22, 0x1, RZ, 0xc0, !PT ;  /* 0x0000000116167812 */ /* 0x000fe400078ec0ff */
[----:B------:R-:W-:Y:S02]  /*18c0*/  LOP3.LUT R25, R25, 0x1, RZ, 0xc0, !PT ;  /* 0x0000000119197812 */ /* 0x000fe400078ec0ff */
[----:B------:R-:W-:Y:S02]  /*18d0*/  LOP3.LUT R23, R23, 0x1, RZ, 0xc0, !PT ;  /* 0x0000000117177812 */ /* 0x000fe400078ec0ff */
[----:B------:R-:W-:Y:S02]  /*18e0*/  IADD3 R26, PT, PT, R22, R3, R26 ;  /* 0x00000003161a7210 */ /* 0x000fe40007ffe01a */
[----:B------:R-:W-:Y:S02]  /*18f0*/  LOP3.LUT R27, R24, 0x1, RZ, 0xc0, !PT ;  /* 0x00000001181b7812 */ /* 0x000fe400078ec0ff */
[----:B------:R-:W-:-:S02]  /*1900*/  IADD3 R3, PT, PT, R25, R22, R3 ;  /* 0x0000001619037210 */ /* 0x000fc40007ffe003 */
[----:B------:R-:W-:Y:S02]  /*1910*/  IADD3 R28, PT, PT, R23, R28, R26 ;  /* 0x0000001c171c7210 */ /* 0x000fe40007ffe01a */
[----:B------:R-:W-:Y:S02]  /*1920*/  IADD3 R14, PT, PT, R27, R14, R3 ;  /* 0x0000000e1b0e7210 */ /* 0x000fe40007ffe003 */
[----:B------:R-:W-:Y:S02]  /*1930*/  IADD3 R3, PT, PT, R6, R15, R28 ;  /* 0x0000000f06037210 */ /* 0x000fe40007ffe01c */
[----:B------:R-:W-:Y:S02]  /*1940*/  SHF.R.U32.HI R15, RZ, 0x9, R13 ;  /* 0x00000009ff0f7819 */ /* 0x000fe4000001160d */
[----:B------:R-:W-:Y:S02]  /*1950*/  SHF.R.U32.HI R24, RZ, 0x7, R11 ;  /* 0x00000007ff187819 */ /* 0x000fe4000001160b */
[----:B------:R-:W-:-:S02]  /*1960*/  LOP3.LUT R15, R15, 0x1, RZ, 0xc0, !PT ;  /* 0x000000010f0f7812 */ /* 0x000fc400078ec0ff */
[----:B-1----:R-:W-:-:S04]  /*1970*/  LOP3.LUT R0, R24, 0x8, RZ, 0xc0, !PT ;  /* 0x0000000818007812 */ /* 0x002fc800078ec0ff */
[----:B------:R-:W-:-:S05]  /*1980*/  IADD3 R0, PT, PT, R0, R15, R3 ;  /* 0x0000000f00007210 */ /* 0x000fca0007ffe003 */
[----:B------:R-:W-:-:S06]  /*1990*/  IMAD.U32 R3, R0, 0x4, R1 ;  /* 0x0000000400037824 */ /* 0x000fcc00078e0001 */
[----:B------:R-:W4:Y:S01]  /*19a0*/  LDL R3, [R3] ;  /* 0x0000000003037983 */ /* 0x000f220000100800 */
[----:B------:R-:W-:Y:S02]  /*19b0*/  IADD3 R0, PT, PT, R15, R6, R14 ;  /* 0x000000060f007210 */ /* 0x000fe40007ffe00e */
[--C-:B------:R-:W-:Y:S02]  /*19c0*/  SHF.R.U32.HI R6, RZ, 0x7, R9.reuse ;  /* 0x00000007ff067819 */ /* 0x100fe40000011609 */
[----:B------:R-:W-:Y:S02]  /*19d0*/  SHF.R.U32.HI R19, RZ, 0x6, R9 ;  /* 0x00000006ff137819 */ /* 0x000fe40000011609 */
[----:B------:R-:W-:Y:S02]  /*19e0*/  LOP3.LUT R6, R6, 0x1, RZ, 0xc0, !PT ;  /* 0x0000000106067812 */ /* 0x000fe400078ec0ff */
[----:B------:R-:W-:Y:S02]  /*19f0*/  SHF.R.U32.HI R14, RZ, 0x6, R11 ;  /* 0x00000006ff0e7819 */ /* 0x000fe4000001160b */
[----:B------:R-:W-:-:S02]  /*1a00*/  LOP3.LUT R24, R24, 0x1, RZ, 0xc0, !PT ;  /* 0x0000000118187812 */ /* 0x000fc400078ec0ff */
[----:B------:R-:W-:Y:S02]  /*1a10*/  IADD3 R22, PT, PT, R6, R25, R22 ;  /* 0x0000001906167210 */ /* 0x000fe40007ffe016 */
[----:B------:R-:W-:Y:S02]  /*1a20*/  LOP3.LUT R19, R19, 0x1, RZ, 0xc0, !PT ;  /* 0x0000000113137812 */ /* 0x000fe400078ec0ff */
[----:B------:R-:W-:Y:S02]  /*1a30*/  LOP3.LUT R29, R14, 0x8, RZ, 0xc0, !PT ;  /* 0x000000080e1d7812 */ /* 0x000fe400078ec0ff */
[----:B------:R-:W-:Y:S02]  /*1a40*/  IADD3 R22, PT, PT, R24, R23, R22 ;  /* 0x0000001718167210 */ /* 0x000fe40007ffe016 */
[----:B------:R-:W-:Y:S02]  /*1a50*/  SHF.R.U32.HI R26, RZ, 0x8, R13 ;  /* 0x00000008ff1a7819 */ /* 0x000fe4000001160d */
[----:B------:R-:W-:-:S02]  /*1a60*/  LOP3.LUT R14, R14, 0x1, RZ, 0xc0, !PT ;  /* 0x000000010e0e7812 */ /* 0x000fc400078ec0ff */
[----:B------:R-:W-:Y:S02]  /*1a70*/  IADD3 R25, PT, PT, R19, R6, R25 ;  /* 0x0000000613197210 */ /* 0x000fe40007ffe019 */
[----:B------:R-:W-:Y:S02]  /*1a80*/  SHF.R.U32.HI R23, RZ, 0x7, R13 ;  /* 0x00000007ff177819 */ /* 0x000fe4000001160d */
[----:B------:R-:W-:Y:S02]  /*1a90*/  LOP3.LUT R26, R26, 0x1, RZ, 0xc0, !PT ;  /* 0x000000011a1a7812 */ /* 0x000fe400078ec0ff */
[----:B------:R-:W-:Y:S02]  /*1aa0*/  IADD3 R25, PT, PT, R14, R27, R25 ;  /* 0x0000001b0e197210 */ /* 0x000fe40007ffe019 */
[----:B------:R-:W-:Y:S02]  /*1ab0*/  LOP3.LUT R23, R23, 0x1, RZ, 0xc0, !PT ;  /* 0x0000000117177812 */ /* 0x000fe400078ec0ff */
[----:B------:R-:W-:-:S02]  /*1ac0*/  IADD3 R0, PT, PT, R29, R26, R0 ;  /* 0x0000001a1d007210 */ /* 0x000fc40007ffe000 */
[----:B------:R-:W-:Y:S02]  /*1ad0*/  IADD3 R22, PT, PT, R26, R15, R22 ;  /* 0x0000000f1a167210 */ /* 0x000fe40007ffe016 */
[----:B------:R-:W-:Y:S02]  /*1ae0*/  IADD3 R25, PT, PT, R23, R26, R25 ;  /* 0x0000001a17197210 */ /* 0x000fe40007ffe019 */
[----:B------:R-:W-:-:S04]  /*1af0*/  SHF.R.U32.HI R26, RZ, 0x5, R9 ;  /* 0x00000005ff1a7819 */ /* 0x000fc80000011609 */
[----:B------:R-:W-:-:S04]  /*1b00*/  LOP3.LUT R26, R26, 0x1, RZ, 0xc0, !PT ;  /* 0x000000011a1a7812 */ /* 0x000fc800078ec0ff */
[----:B------:R-:W-:Y:S02]  /*1b10*/  IADD3 R6, PT, PT, R26, R19, R6 ;  /* 0x000000131a067210 */ /* 0x000fe40007ffe006 */
[--C-:B------:R-:W-:Y:S02]  /*1b20*/  SHF.R.U32.HI R27, RZ, 0x3, R11.reuse ;  /* 0x00000003ff1b7819 */ /* 0x100fe4000001160b */
[----:B--2---:R-:W-:Y:S02]  /*1b30*/  ISETP.NE.AND P1, PT, R2, RZ, PT ;  /* 0x000000ff0200720c */ /* 0x004fe40003f25270 */
[----:B------:R-:W-:Y:S02]  /*1b40*/  SHF.R.U32.HI R2, RZ, 0x5, R11 ;  /* 0x00000005ff027819 */ /* 0x000fe4000001160b */
[----:B---3--:R-:W-:Y:S02]  /*1b50*/  ISETP.NE.AND P2, PT, R16, RZ, PT ;  /* 0x000000ff1000720c */ /* 0x008fe40003f45270 */
[----:B------:R-:W-:-:S02]  /*1b60*/  SEL R15, RZ, 0x4000, !P1 ;  /* 0x00004000ff0f7807 */ /* 0x000fc40004800000 */
[----:B----4-:R-:W-:Y:S02]  /*1b70*/  ISETP.NE.AND P3, PT, R7, RZ, PT ;  /* 0x000000ff0700720c */ /* 0x010fe40003f65270 */
[----:B------:R-:W-:Y:S02]  /*1b80*/  LOP3.LUT R7, R2, 0x1, RZ, 0xc0, !PT ;  /* 0x0000000102077812 */ /* 0x000fe400078ec0ff */
[----:B------:R-:W-:Y:S02]  /*1b90*/  ISETP.NE.AND P4, PT, R4, RZ, PT ;  /* 0x000000ff0400720c */ /* 0x000fe40003f85270 */
[----:B------:R-:W-:Y:S02]  /*1ba0*/  SEL R4, RZ, 0x2000, !P2 ;  /* 0x00002000ff047807 */ /* 0x000fe40005000000 */
[----:B------:R-:W-:Y:S02]  /*1bb0*/  IADD3 R24, PT, PT, R7, R24, R6 ;  /* 0x0000001807187210 */ /* 0x000fe40007ffe006 */
[----:B------:R-:W-:-:S02]  /*1bc0*/  LOP3.LUT R4, R4, R15, R5, 0xfe, !PT ;  /* 0x0000000f04047212 */ /* 0x000fc400078efe05 */
[----:B------:R-:W-:Y:S02]  /*1bd0*/  LOP3.LUT R6, R2, 0x8, RZ, 0xc0, !PT ;  /* 0x0000000802067812 */ /* 0x000fe400078ec0ff */
[----:B------:R-:W-:Y:S02]  /*1be0*/  SEL R2, RZ, 0x1000, !P3 ;  /* 0x00001000ff027807 */ /* 0x000fe40005800000 */
[----:B------:R-:W-:Y:S02]  /*1bf0*/  SEL R5, RZ, 0x800, !P4 ;  /* 0x00000800ff057807 */ /* 0x000fe40006000000 */
[----:B------:R-:W-:Y:S02]  /*1c00*/  SHF.R.U32.HI R15, RZ, 0x4, R9 ;  /* 0x00000004ff0f7819 */ /* 0x000fe40000011609 */
[----:B------:R-:W-:Y:S02]  /*1c10*/  LOP3.LUT R5, R5, R2, R4, 0xfe, !PT ;  /* 0x0000000205057212 */ /* 0x000fe400078efe04 */
[----:B------:R-:W-:-:S02]  /*1c20*/  LOP3.LUT R15, R15, 0x1, RZ, 0xc0, !PT ;  /* 0x000000010f0f7812 */ /* 0x000fc400078ec0ff */
[----:B------:R-:W-:Y:S02]  /*1c30*/  SHF.R.U32.HI R4, RZ, 0x4, R11 ;  /* 0x00000004ff047819 */ /* 0x000fe4000001160b */
[----:B------:R-:W-:Y:S02]  /*1c40*/  SHF.R.U32.HI R2, RZ, 0x6, R13 ;  /* 0x00000006ff027819 */ /* 0x000fe4000001160d */
[----:B------:R-:W-:Y:S02]  /*1c50*/  IADD3 R6, PT, PT, R6, R23, R22 ;  /* 0x0000001706067210 */ /* 0x000fe40007ffe016 */
[----:B------:R-:W-:Y:S02]  /*1c60*/  IADD3 R19, PT, PT, R15, R26, R19 ;  /* 0x0000001a0f137210 */ /* 0x000fe40007ffe013 */
[----:B------:R-:W-:Y:S02]  /*1c70*/  LOP3.LUT R22, R4, 0x1, RZ, 0xc0, !PT ;  /* 0x0000000104167812 */ /* 0x000fe400078ec0ff */
[----:B------:R-:W-:-:S02]  /*1c80*/  LOP3.LUT R2, R2, 0x1, RZ, 0xc0, !PT ;  /* 0x0000000102027812 */ /* 0x000fc400078ec0ff */
[----:B------:R-:W-:Y:S02]  /*1c90*/  SHF.R.U32.HI R16, RZ, 0x5, R13 ;  /* 0x00000005ff107819 */ /* 0x000fe4000001160d */
[----:B------:R-:W-:Y:S02]  /*1ca0*/  IADD3 R19, PT, PT, R22, R14, R19 ;  /* 0x0000000e16137210 */ /* 0x000fe40007ffe013 */
[----:B------:R-:W-:Y:S02]  /*1cb0*/  LOP3.LUT R14, R4, 0x8, RZ, 0xc0, !PT ;  /* 0x00000008040e7812 */ /* 0x000fe400078ec0ff */
[----:B------:R-:W-:Y:S02]  /*1cc0*/  IADD3 R23, PT, PT, R2, R23, R24 ;  /* 0x0000001702177210 */ /* 0x000fe40007ffe018 */
[----:B------:R-:W-:Y:S02]  /*1cd0*/  LOP3.LUT R16, R16, 0x1, RZ, 0xc0, !PT ;  /* 0x0000000110107812 */ /* 0x000fe400078ec0ff */
[----:B------:R-:W-:-:S02]  /*1ce0*/  LOP3.LUT R4, R27, 0x8, RZ, 0xc0, !PT ;  /* 0x000000081b047812 */ /* 0x000fc400078ec0ff */
[----:B------:R-:W-:Y:S02]  /*1cf0*/  SHF.R.U32.HI R24, RZ, 0x2, R11 ;  /* 0x00000002ff187819 */ /* 0x000fe4000001160b */
[----:B------:R-:W-:Y:S02]  /*1d00*/  IADD3 R4, PT, PT, R4, R16, R23 ;  /* 0x0000001004047210 */ /* 0x000fe40007ffe017 */
[----:B------:R-:W-:Y:S02]  /*1d10*/  SHF.R.U32.HI R23, RZ, 0x4, R13 ;  /* 0x00000004ff177819 */ /* 0x000fe4000001160d */
[-C--:B------:R-:W-:Y:S02]  /*1d20*/  IADD3 R14, PT, PT, R14, R2.reuse, R25 ;  /* 0x000000020e0e7210 */ /* 0x080fe40007ffe019 */
[----:B------:R-:W-:Y:S02]  /*1d30*/  IADD3 R19, PT, PT, R16, R2, R19 ;  /* 0x0000000210137210 */ /* 0x000fe40007ffe013 */
[----:B------:R-:W-:-:S02]  /*1d40*/  LOP3.LUT R23, R23, 0x1, RZ, 0xc0, !PT ;  /* 0x0000000117177812 */ /* 0x000fc400078ec0ff */
[----:B------:R-:W-:-:S04]  /*1d50*/  LOP3.LUT R2, R24, 0x8, RZ, 0xc0, !PT ;  /* 0x0000000818027812 */ /* 0x000fc800078ec0ff */
[----:B------:R-:W-:Y:S01]  /*1d60*/  IADD3 R2, PT, PT, R2, R23, R19 ;  /* 0x0000001702027210 */ /* 0x000fe20007ffe013 */
[----:B------:R-:W-:Y:S01]  /*1d70*/  IMAD.U32 R19, R0, 0x4, R1 ;  /* 0x0000000400137824 */ /* 0x000fe200078e0001 */
[----:B------:R-:W-:Y:S01]  /*1d80*/  SHF.R.U32.HI R0, RZ, 0x3, R9 ;  /* 0x00000003ff007819 */ /* 0x000fe20000011609 */
[----:B------:R-:W-:-:S03]  /*1d90*/  IMAD.U32 R25, R6, 0x4, R1 ;  /* 0x0000000406197824 */ /* 0x000fc600078e0001 */
[----:B------:R-:W-:Y:S01]  /*1da0*/  LOP3.LUT R6, R0, 0x1, RZ, 0xc0, !PT ;  /* 0x0000000100067812 */ /* 0x000fe200078ec0ff */
[--C-:B------:R-:W-:Y:S01]  /*1db0*/  IMAD.U32 R29, R14, 0x4, R1.reuse ;  /* 0x000000040e1d7824 */ /* 0x100fe200078e0001 */
[----:B------:R-:W-:Y:S01]  /*1dc0*/  LOP3.LUT R14, R27, 0x1, RZ, 0xc0, !PT ;  /* 0x000000011b0e7812 */ /* 0x000fe200078ec0ff */
[----:B------:R-:W2:Y:S01]  /*1dd0*/  LDL R19, [R19] ;  /* 0x0000000013137983 */ /* 0x000ea20000100800 */
[----:B------:R-:W-:Y:S01]  /*1de0*/  IADD3 R0, PT, PT, R6, R15, R26 ;  /* 0x0000000f06007210 */ /* 0x000fe20007ffe01a */
[--C-:B------:R-:W-:Y:S02]  /*1df0*/  IMAD.U32 R4, R4, 0x4, R1.reuse ;  /* 0x0000000404047824 */ /* 0x100fe400078e0001 */
[----:B------:R-:W-:Y:S01]  /*1e00*/  IMAD.U32 R28, R2, 0x4, R1 ;  /* 0x00000004021c7824 */ /* 0x000fe200078e0001 */
[----:B------:R-:W-:Y:S01]  /*1e10*/  IADD3 R0, PT, PT, R14, R7, R0 ;  /* 0x000000070e007210 */ /* 0x000fe20007ffe000 */
[----:B------:R-:W3:Y:S01]  /*1e20*/  LDL R25, [R25] ;  /* 0x0000000019197983 */ /* 0x000ee20000100800 */
[----:B------:R-:W-:-:S03]  /*1e30*/  SHF.R.U32.HI R7, RZ, 0x2, R9 ;  /* 0x00000002ff077819 */ /* 0x000fc60000011609 */
[----:B------:R-:W4:Y:S01]  /*1e40*/  LDL R26, [R29] ;  /* 0x000000001d1a7983 */ /* 0x000f220000100800 */
[----:B------:R-:W-:Y:S02]  /*1e50*/  LOP3.LUT R7, R7, 0x1, RZ, 0xc0, !PT ;  /* 0x0000000107077812 */ /* 0x000fe400078ec0ff */
[----:B------:R-:W-:Y:S01]  /*1e60*/  LOP3.LUT R27, R24, 0x1, RZ, 0xc0, !PT ;  /* 0x00000001181b7812 */ /* 0x000fe200078ec0ff */
[----:B------:R-:W4:Y:S01]  /*1e70*/  LDL R4, [R4] ;  /* 0x0000000004047983 */ /* 0x000f220000100800 */
[----:B------:R-:W-:-:S03]  /*1e80*/  IADD3 R2, PT, PT, R7, R6, R15 ;  /* 0x0000000607027210 */ /* 0x000fc60007ffe00f */
[----:B------:R-:W4:Y:S01]  /*1e90*/  LDL R28, [R28] ;  /* 0x000000001c1c7983 */ /* 0x000f220000100800 */
[----:B------:R-:W-:Y:S02]  /*1ea0*/  IADD3 R2, PT, PT, R27, R22, R2 ;  /* 0x000000161b027210 */ /* 0x000fe40007ffe002 */
[----:B------:R-:W-:Y:S02]  /*1eb0*/  SHF.R.U32.HI R22, RZ, 0x3, R13 ;  /* 0x00000003ff167819 */ /* 0x000fe4000001160d */
[----:B------:R-:W-:Y:S02]  /*1ec0*/  SHF.R.U32.HI R15, RZ, 0x1, R11 ;  /* 0x00000001ff0f7819 */ /* 0x000fe4000001160b */
[----:B------:R-:W-:Y:S02]  /*1ed0*/  LOP3.LUT R22, R22, 0x1, RZ, 0xc0, !PT ;  /* 0x0000000116167812 */ /* 0x000fe400078ec0ff */
[----:B------:R-:W-:Y:S02]  /*1ee0*/  IADD3 R16, PT, PT, R23, R16, R0 ;  /* 0x0000001017107210 */ /* 0x000fe40007ffe000 */
[----:B------:R-:W-:-:S02]  /*1ef0*/  IADD3 R0, PT, PT, R22, R23, R2 ;  /* 0x0000001716007210 */ /* 0x000fc40007ffe002 */
[----:B------:R-:W-:Y:S02]  /*1f00*/  ISETP.NE.AND P1, PT, R3, RZ, PT ;  /* 0x000000ff0300720c */ /* 0x000fe40003f25270 */
[----:B------:R-:W-:Y:S02]  /*1f10*/  LOP3.LUT R23, R15, 0x8, RZ, 0xc0, !PT ;  /* 0x000000080f177812 */ /* 0x000fe400078ec0ff */
[----:B------:R-:W-:Y:S02]  /*1f20*/  SHF.R.U32.HI R3, RZ, 0x2, R13 ;  /* 0x00000002ff037819 */ /* 0x000fe4000001160d */
[----:B------:R-:W-:Y:S02]  /*1f30*/  IADD3 R2, PT, PT, R23, R22, R16 ;  /* 0x0000001617027210 */ /* 0x000fe40007ffe010 */
[----:B------:R-:W-:Y:S02]  /*1f40*/  LOP3.LUT R3, R3, 0x1, RZ, 0xc0, !PT ;  /* 0x0000000103037812 */ /* 0x000fe400078ec0ff */
[----:B------:R-:W-:-:S04]  /*1f50*/  LOP3.LUT R16, R11, 0x8, RZ, 0xc0, !PT ;  /* 0x000000080b107812 */ /* 0x000fc800078ec0ff */
[----:B------:R-:W-:Y:S01]  /*1f60*/  IADD3 R0, PT, PT, R16, R3, R0 ;  /* 0x0000000310007210 */ /* 0x000fe20007ffe000 */
[----:B------:R-:W-:-:S04]  /*1f70*/  IMAD.U32 R16, R2, 0x4, R1 ;  /* 0x0000000402107824 */ /* 0x000fc800078e0001 */
[----:B------:R-:W-:Y:S02]  /*1f80*/  IMAD.U32 R2, R0, 0x4, R1 ;  /* 0x0000000400027824 */ /* 0x000fe400078e0001 */
[----:B------:R0:W4:Y:S04]  /*1f90*/  LDL R0, [R16] ;  /* 0x0000000010007983 */ /* 0x0001280000100800 */
[----:B------:R-:W4:Y:S01]  /*1fa0*/  LDL R2, [R2] ;  /* 0x0000000002027983 */ /* 0x000f220000100800 */
[----:B------:R-:W-:Y:S02]  /*1fb0*/  LOP3.LUT R15, R15, 0x1, RZ, 0xc0, !PT ;  /* 0x000000010f0f7812 */ /* 0x000fe400078ec0ff */
[----:B--2---:R-:W-:Y:S02]  /*1fc0*/  ISETP.NE.AND P2, PT, R19, RZ, PT ;  /* 0x000000ff1300720c */ /* 0x004fe40003f45270 */
[----:B------:R-:W-:-:S02]  /*1fd0*/  SEL R19, RZ, 0x400, !P1 ;  /* 0x00000400ff137807 */ /* 0x000fc40004800000 */
[----:B------:R-:W-:Y:S02]  /*1fe0*/  SEL R24, RZ, 0x200, !P2 ;  /* 0x00000200ff187807 */ /* 0x000fe40005000000 */
[----:B---3--:R-:W-:Y:S02]  /*1ff0*/  ISETP.NE.AND P3, PT, R25, RZ, PT ;  /* 0x000000ff1900720c */ /* 0x008fe40003f65270 */
[----:B----4-:R-:W-:Y:S02]  /*2000*/  ISETP.NE.AND P1, PT, R26, RZ, PT ;  /* 0x000000ff1a00720c */ /* 0x010fe40003f25270 */
[----:B------:R-:W-:Y:S02]  /*2010*/  LOP3.LUT R19, R24, R19, R5, 0xfe, !PT ;  /* 0x0000001318137212 */ /* 0x000fe400078efe05 */
[----:B------:R-:W-:Y:S02]  /*2020*/  SEL R5, RZ, 0x100, !P3 ;  /* 0x00000100ff057807 */ /* 0x000fe40005800000 */
[----:B------:R-:W-:-:S02]  /*2030*/  SEL R24, RZ, 0x80, !P1 ;  /* 0x00000080ff187807 */ /* 0x000fc40004800000 */
[----:B------:R-:W-:Y:S02]  /*2040*/  ISETP.NE.AND P1, PT, R4, RZ, PT ;  /* 0x000000ff0400720c */ /* 0x000fe40003f25270 */
[----:B------:R-:W-:Y:S02]  /*2050*/  ISETP.NE.AND P2, PT, R28, RZ, PT ;  /* 0x000000ff1c00720c */ /* 0x000fe40003f45270 */
[----:B------:R-:W-:Y:S02]  /*2060*/  LOP3.LUT R24, R24, R5, R19, 0xfe, !PT ;  /* 0x0000000518187212 */ /* 0x000fe400078efe13 */
[----:B------:R-:W-:Y:S02]  /*2070*/  SHF.R.U32.HI R19, RZ, 0x1, R9 ;  /* 0x00000001ff137819 */ /* 0x000fe40000011609 */
[----:B------:R-:W-:Y:S02]  /*2080*/  SEL R23, RZ, 0x40, !P1 ;  /* 0x00000040ff177807 */ /* 0x000fe40004800000 */
[----:B0-----:R-:W-:-:S02]  /*2090*/  SEL R16, RZ, 0x20, !P2 ;  /* 0x00000020ff107807 */ /* 0x001fc40005000000 */
[----:B------:R-:W-:Y:S02]  /*20a0*/  LOP3.LUT R19, R19, 0x1, RZ, 0xc0, !PT ;  /* 0x0000000113137812 */ /* 0x000fe400078ec0ff */
[----:B------:R-:W-:Y:S01]  /*20b0*/  LOP3.LUT R16, R16, R23, R24, 0xfe, !PT ;  /* 0x0000001710107212 */ /* 0x000fe200078efe18 */
[----:B------:R-:W-:Y:S01]  /*20c0*/  IMAD.MOV.U32 R5, RZ, RZ, RZ ;  /* 0x000000ffff057224 */ /* 0x000fe200078e00ff */
[----:B------:R-:W-:Y:S02]  /*20d0*/  SHF.R.U64 R23, R8, 0x1f, R9 ;  /* 0x0000001f08177819 */ /* 0x000fe40000001209 */
[----:B------:R-:W-:Y:S02]  /*20e0*/  @!P0 SHF.R.U32.HI R5, RZ, 0x1f, R18 ;  /* 0x0000001fff058819 */ /* 0x000fe40000011612 */
[----:B------:R-:W-:Y:S02]  /*20f0*/  LOP3.LUT R18, R9, 0x1, RZ, 0xc0, !PT ;  /* 0x0000000109127812 */ /* 0x000fe400078ec0ff */
[----:B------:R-:W-:-:S02]  /*2100*/  IADD3 R6, PT, PT, R19, R7, R6 ;  /* 0x0000000713067210 */ /* 0x000fc40007ffe006 */
[----:B------:R-:W-:Y:S02]  /*2110*/  LOP3.LUT R23, R23, 0x1, RZ, 0xc0, !PT ;  /* 0x0000000117177812 */ /* 0x000fe400078ec0ff */
[----:B------:R-:W-:Y:S02]  /*2120*/  SHF.R.U64 R4, R10, 0x1f, R11 ;  /* 0x0000001f0a047819 */ /* 0x000fe4000000120b */
[----:B------:R-:W-:Y:S02]  /*2130*/  IADD3 R26, PT, PT, R18, R19, R7 ;  /* 0x00000013121a7210 */ /* 0x000fe40007ffe007 */
[----:B------:R-:W-:Y:S02]  /*2140*/  IADD3 R6, PT, PT, R15, R14, R6 ;  /* 0x0000000e0f067210 */ /* 0x000fe40007ffe006 */
[----:B------:R-:W-:Y:S02]  /*2150*/  IADD3 R19, PT, PT, R23, R18, R19 ;  /* 0x0000001217137210 */ /* 0x000fe40007ffe013 */
[----:B------:R-:W-:-:S02]  /*2160*/  LOP3.LUT R14, R4, 0x1, RZ, 0xc0, !PT ;  /* 0x00000001040e7812 */ /* 0x000fc400078ec0ff */
[----:B------:R-:W-:Y:S02]  /*2170*/  SHF.R.U32.HI R7, RZ, 0x1, R13 ;  /* 0x00000001ff077819 */ /* 0x000fe4000001160d */
[----:B------:R-:W-:Y:S02]  /*2180*/  IADD3 R15, PT, PT, R14, R15, R19 ;  /* 0x0000000f0e0f7210 */ /* 0x000fe40007ffe013 */
[----:B------:R-:W-:Y:S02]  /*2190*/  IADD3 R19, PT, PT, R3, R22, R6 ;  /* 0x0000001603137210 */ /* 0x000fe40007ffe006 */
[----:B------:R-:W-:Y:S02]  /*21a0*/  SHF.R.U64 R6, R8, 0x1e, R9 ;  /* 0x0000001e08067819 */ /* 0x000fe40000001209 */
[----:B------:R-:W-:Y:S02]  /*21b0*/  LOP3.LUT R7, R7, 0x1, RZ, 0xc0, !PT ;  /* 0x0000000107077812 */ /* 0x000fe400078ec0ff */
[----:B------:R-:W-:-:S02]  /*21c0*/  LOP3.LUT R4, R4, 0x8, RZ, 0xc0, !PT ;  /* 0x0000000804047812 */ /* 0x000fc400078ec0ff */
[----:B------:R-:W-:Y:S02]  /*21d0*/  SHF.R.U64 R22, R10, 0x1e, R11 ;  /* 0x0000001e0a167819 */ /* 0x000fe4000000120b */
[----:B------:R-:W-:Y:S02]  /*21e0*/  LOP3.LUT R6, R6, 0x1, RZ, 0xc0, !PT ;  /* 0x0000000106067812 */ /* 0x000fe400078ec0ff */
[----:B------:R-:W-:Y:S02]  /*21f0*/  LOP3.LUT R24, R11, 0x1, RZ, 0xc0, !PT ;  /* 0x000000010b187812 */ /* 0x000fe400078ec0ff */
[----:B------:R-:W-:Y:S02]  /*2200*/  IADD3 R4, PT, PT, R4, R7, R19 ;  /* 0x0000000704047210 */ /* 0x000fe40007ffe013 */
[----:B------:R-:W-:Y:S02]  /*2210*/  LOP3.LUT R19, R22, 0x1, RZ, 0xc0, !PT ;  /* 0x0000000116137812 */ /* 0x000fe400078ec0ff */
[----:B------:R-:W-:-:S02]  /*2220*/  IADD3 R25, PT, PT, R6, R23, R18 ;  /* 0x0000001706197210 */ /* 0x000fc40007ffe012 */
[----:B------:R-:W-:Y:S02]  /*2230*/  IADD3 R26, PT, PT, R24, R27, R26 ;  /* 0x0000001b181a7210 */ /* 0x000fe40007ffe01a */
[----:B------:R-:W-:Y:S02]  /*2240*/  LOP3.LUT R18, R13, 0x1, RZ, 0xc0, !PT ;  /* 0x000000010d127812 */ /* 0x000fe400078ec0ff */
[----:B------:R-:W-:Y:S02]  /*2250*/  ISETP.NE.AND P0, PT, R0, RZ, PT ;  /* 0x000000ff0000720c */ /* 0x000fe40003f05270 */
[----:B------:R-:W-:Y:S02]  /*2260*/  ISETP.NE.AND P1, PT, R2, RZ, PT ;  /* 0x000000ff0200720c */ /* 0x000fe40003f25270 */
[----:B------:R-:W-:Y:S02]  /*2270*/  IADD3 R25, PT, PT, R19, R24, R25 ;  /* 0x0000001813197210 */ /* 0x000fe40007ffe019 */
[----:B------:R-:W-:-:S02]  /*2280*/  IADD3 R3, PT, PT, R7, R3, R26 ;  /* 0x0000000307037210 */ /* 0x000fc40007ffe01a */
[----:B------:R-:W-:Y:S02]  /*2290*/  IADD3 R24, PT, PT, R18, R7, R15 ;  /* 0x0000000712187210 */ /* 0x000fe40007ffe00f */
[----:B------:R-:W-:Y:S02]  /*22a0*/  LOP3.LUT R2, R22, 0x8, RZ, 0xc0, !PT ;  /* 0x0000000816027812 */ /* 0x000fe400078ec0ff */
[----:B------:R-:W-:Y:S02]  /*22b0*/  SHF.R.U64 R7, R8, 0x1d, R9 ;  /* 0x0000001d08077819 */ /* 0x000fe40000001209 */
[----:B------:R-:W-:Y:S02]  /*22c0*/  SEL R22, RZ, 0x10, !P0 ;  /* 0x00000010ff167807 */ /* 0x000fe40004000000 */
[----:B------:R-:W-:Y:S02]  /*22d0*/  SEL R15, RZ, 0x8, !P1 ;  /* 0x00000008ff0f7807 */ /* 0x000fe40004800000 */
[----:B------:R-:W-:-:S02]  /*22e0*/  IADD3 R2, PT, PT, R2, R18, R3 ;  /* 0x0000001202027210 */ /* 0x000fc40007ffe003 */
[----:B------:R-:W-:Y:S02]  /*22f0*/  LOP3.LUT R7, R7, 0x1, RZ, 0xc0, !PT ;  /* 0x0000000107077812 */ /* 0x000fe400078ec0ff */
[----:B------:R-:W-:Y:S02]  /*2300*/  LOP3.LUT R3, R15, R22, R16, 0xfe, !PT ;  /* 0x000000160f037212 */ /* 0x000fe400078efe10 */
[----:B------:R-:W-:Y:S02]  /*2310*/  SHF.R.U64 R22, R12, 0x1f, R13 ;  /* 0x0000001f0c167819 */ /* 0x000fe4000000120d */
[----:B------:R-:W-:Y:S02]  /*2320*/  SHF.R.U64 R0, R10, 0x1d, R11 ;  /* 0x0000001d0a007819 */ /* 0x000fe4000000120b */
[----:B------:R-:W-:Y:S02]  /*2330*/  IADD3 R16, PT, PT, R7, R6, R23 ;  /* 0x0000000607107210 */ /* 0x000fe40007ffe017 */
[----:B------:R-:W-:-:S02]  /*2340*/  LOP3.LUT R23, R22, 0x1, RZ, 0xc0, !PT ;  /* 0x0000000116177812 */ /* 0x000fc400078ec0ff */
[----:B------:R-:W-:Y:S02]  /*2350*/  SHF.R.U64 R22, R8, 0x1c, R9 ;  /* 0x0000001c08167819 */ /* 0x000fe40000001209 */
[----:B------:R-:W-:Y:S02]  /*2360*/  LOP3.LUT R15, R0, 0x1, RZ, 0xc0, !PT ;  /* 0x00000001000f7812 */ /* 0x000fe400078ec0ff */
[----:B------:R-:W-:Y:S02]  /*2370*/  LOP3.LUT R22, R22, 0x1, RZ, 0xc0, !PT ;  /* 0x0000000116167812 */ /* 0x000fe400078ec0ff */
[----:B------:R-:W-:Y:S02]  /*2380*/  SHF.R.U64 R26, R10, 0x1c, R11 ;  /* 0x0000001c0a1a7819 */ /* 0x000fe4000000120b */
[----:B------:R-:W-:Y:S02]  /*2390*/  IADD3 R14, PT, PT, R15, R14, R16 ;  /* 0x0000000e0f0e7210 */ /* 0x000fe40007ffe010 */
[----:B------:R-:W-:-:S02]  /*23a0*/  IADD3 R16, PT, PT, R23, R18, R25 ;  /* 0x0000001217107210 */ /* 0x000fc40007ffe019 */
[----:B------:R-:W-:Y:S02]  /*23b0*/  IADD3 R6, PT, PT, R22, R7, R6 ;  /* 0x0000000716067210 */ /* 0x000fe40007ffe006 */
[----:B------:R-:W-:Y:S02]  /*23c0*/  LOP3.LUT R18, R26, 0x1, RZ, 0xc0, !PT ;  /* 0x000000011a127812 */ /* 0x000fe400078ec0ff */
[--C-:B------:R-:W-:Y:S02]  /*23d0*/  SHF.R.U64 R25, R12, 0x1e, R13.reuse ;  /* 0x0000001e0c197819 */ /* 0x100fe4000000120d */
[----:B------:R-:W-:Y:S02]  /*23e0*/  IADD3 R19, PT, PT, R18, R19, R6 ;  /* 0x0000001312137210 */ /* 0x000fe40007ffe006 */
[----:B------:R-:W-:Y:S02]  /*23f0*/  LOP3.LUT R6, R26, 0x8, RZ, 0xc0, !PT ;  /* 0x000000081a067812 */ /* 0x000fe400078ec0ff */
[----:B------:R-:W-:-:S02]  /*2400*/  SHF.R.U64 R26, R12, 0x1d, R13 ;  /* 0x0000001d0c1a7819 */ /* 0x000fc4000000120d */
[----:B------:R-:W-:Y:S02]  /*2410*/  LOP3.LUT R25, R25, 0x1, RZ, 0xc0, !PT ;  /* 0x0000000119197812 */ /* 0x000fe400078ec0ff */
[----:B------:R-:W-:Y:S02]  /*2420*/  LOP3.LUT R0, R0, 0x8, RZ, 0xc0, !PT ;  /* 0x0000000800007812 */ /* 0x000fe400078ec0ff */
[----:B------:R-:W-:Y:S02]  /*2430*/  LOP3.LUT R26, R26, 0x1, RZ, 0xc0, !PT ;  /* 0x000000011a1a7812 */ /* 0x000fe400078ec0ff */
[----:B------:R-:W-:Y:S02]  /*2440*/  IADD3 R6, PT, PT, R6, R25, R16 ;  /* 0x0000001906067210 */ /* 0x000fe40007ffe010 */
[----:B------:R-:W-:Y:S02]  /*2450*/  IADD3 R0, PT, PT, R0, R23, R24 ;  /* 0x0000001700007210 */ /* 0x000fe40007ffe018 */
[----:B------:R-:W-:-:S02]  /*2460*/  IADD3 R28, PT, PT, R26, R25, R19 ;  /* 0x000000191a1c7210 */ /* 0x000fc40007ffe013 */
[----:B------:R-:W-:Y:S02]  /*2470*/  SHF.R.U64 R16, R10, 0x1b, R11 ;  /* 0x0000001b0a107819 */ /* 0x000fe4000000120b */
[----:B------:R-:W-:Y:S02]  /*2480*/  SHF.R.U64 R19, R12, 0x1c, R13 ;  /* 0x0000001c0c137819 */ /* 0x000fe4000000120d */
[----:B------:R-:W-:Y:S01]  /*2490*/  SHF.R.U64 R24, R10, 0x1a, R11 ;  /* 0x0000001a0a187819 */ /* 0x000fe2000000120b */
[----:B------:R-:W-:Y:S01]  /*24a0*/  IMAD.U32 R29, R6, 0x4, R1 ;  /* 0x00000004061d7824 */ /* 0x000fe200078e0001 */
[----:B------:R-:W-:Y:S02]  /*24b0*/  IADD3 R23, PT, PT, R25, R23, R14 ;  /* 0x0000001719177210 */ /* 0x000fe40007ffe00e */
[----:B------:R-:W-:Y:S02]  /*24c0*/  LOP3.LUT R14, R16, 0x8, RZ, 0xc0, !PT ;  /* 0x00000008100e7812 */ /* 0x000fe400078ec0ff */
[----:B------:R-:W-:-:S02]  /*24d0*/  LOP3.LUT R19, R19, 0x1, RZ, 0xc0, !PT ;  /* 0x0000000113137812 */ /* 0x000fc400078ec0ff */
[----:B------:R-:W-:Y:S02]  /*24e0*/  LOP3.LUT R6, R24, 0x8, RZ, 0xc0, !PT ;  /* 0x0000000818067812 */ /* 0x000fe400078ec0ff */
[----:B------:R-:W-:Y:S02]  /*24f0*/  IADD3 R14, PT, PT, R14, R26, R23 ;  /* 0x0000001a0e0e7210 */ /* 0x000fe40007ffe017 */
[----:B------:R-:W-:Y:S01]  /*2500*/  IADD3 R6, PT, PT, R6, R19, R28 ;  /* 0x0000001306067210 */ /* 0x000fe20007ffe01c */
[----:B------:R-:W2:Y:S02]  /*2510*/  LDL R23, [R29] ;  /* 0x000000001d177983 */ /* 0x000ea40000100800 */
[--C-:B------:R-:W-:Y:S02]  /*2520*/  IMAD.U32 R27, R14, 0x4, R1.reuse ;  /* 0x000000040e1b7824 */ /* 0x100fe400078e0001 */
[----:B------:R-:W-:-:S04]  /*2530*/  IMAD.U32 R25, R6, 0x4, R1 ;  /* 0x0000000406197824 */ /* 0x000fc800078e0001 */
[----:B------:R-:W3:Y:S04]  /*2540*/  LDL R27, [R27] ;  /* 0x000000001b1b7983 */ /* 0x000ee80000100800 */
[----:B------:R-:W4:Y:S01]  /*2550*/  LDL R25, [R25] ;  /* 0x0000000019197983 */ /* 0x000f220000100800 */
[----:B------:R-:W-:-:S04]  /*2560*/  SHF.R.U64 R14, R8, 0x1b, R9 ;  /* 0x0000001b080e7819 */ /* 0x000fc80000001209 */
[----:B------:R-:W-:Y:S02]  /*2570*/  LOP3.LUT R14, R14, 0x1, RZ, 0xc0, !PT ;  /* 0x000000010e0e7812 */ /* 0x000fe400078ec0ff */
[----:B------:R-:W-:Y:S02]  /*2580*/  LOP3.LUT R16, R16, 0x1, RZ, 0xc0, !PT ;  /* 0x0000000110107812 */ /* 0x000fe400078ec0ff */
[----:B------:R-:W-:-:S04]  /*2590*/  IADD3 R6, PT, PT, R14, R22, R7 ;  /* 0x000000160e067210 */ /* 0x000fc80007ffe007 */
[----:B------:R-:W-:Y:S02]  /*25a0*/  IADD3 R6, PT, PT, R16, R15, R6 ;  /* 0x0000000f10067210 */ /* 0x000fe40007ffe006 */
[----:B------:R-:W-:Y:S02]  /*25b0*/  LOP3.LUT R15, R24, 0x1, RZ, 0xc0, !PT ;  /* 0x00000001180f7812 */ /* 0x000fe400078ec0ff */
[----:B------:R-:W-:Y:S02]  /*25c0*/  IADD3 R6, PT, PT, R19, R26, R6 ;  /* 0x0000001a13067210 */ /* 0x000fe40007ffe006 */
[----:B------:R-:W-:Y:S02]  /*25d0*/  SHF.R.U64 R26, R10, 0x18, R11 ;  /* 0x000000180a1a7819 */ /* 0x000fe4000000120b */
[----:B--2---:R-:W-:Y:S02]  /*25e0*/  ISETP.NE.AND P0, PT, R23, RZ, PT ;  /* 0x000000ff1700720c */ /* 0x004fe40003f05270 */
[----:B------:R-:W-:-:S04]  /*25f0*/  SHF.R.U64 R23, R8, 0x1a, R9 ;  /* 0x0000001a08177819 */ /* 0x000fc80000001209 */
[----:B------:R-:W-:Y:S02]  /*2600*/  LOP3.LUT R23, R23, 0x1, RZ, 0xc0, !PT ;  /* 0x0000000117177812 */ /* 0x000fe400078ec0ff */
[----:B---3--:R-:W-:Y:S02]  /*2610*/  ISETP.NE.AND P1, PT, R27, RZ, PT ;  /* 0x000000ff1b00720c */ /* 0x008fe40003f25270 */
[----:B----4-:R-:W-:Y:S02]  /*2620*/  ISETP.NE.AND P2, PT, R25, RZ, PT ;  /* 0x000000ff1900720c */ /* 0x010fe40003f45270 */
[----:B------:R-:W-:Y:S02]  /*2630*/  IADD3 R22, PT, PT, R23, R14, R22 ;  /* 0x0000000e17167210 */ /* 0x000fe40007ffe016 */
[----:B------:R-:W-:Y:S02]  /*2640*/  SEL R25, RZ, 0x80000000, !P0 ;  /* 0x80000000ff197807 */ /* 0x000fe40004000000 */
[----:B------:R-:W-:-:S02]  /*2650*/  SEL R7, RZ, 0x40000000, !P1 ;  /* 0x40000000ff077807 */ /* 0x000fc40004800000 */
[----:B------:R-:W-:Y:S02]  /*2660*/  SEL R24, RZ, 0x20000000, !P2 ;  /* 0x20000000ff187807 */ /* 0x000fe40005000000 */
[----:B------:R-:W-:Y:S02]  /*2670*/  IADD3 R22, PT, PT, R15, R18, R22 ;  /* 0x000000120f167210 */ /* 0x000fe40007ffe016 */
[----:B------:R-:W-:Y:S02]  /*2680*/  LOP3.LUT R24, R24, R7, R25, 0xfe, !PT ;  /* 0x0000000718187212 */ /* 0x000fe400078efe19 */
[----:B------:R-:W-:Y:S02]  /*2690*/  SHF.R.U64 R18, R12, 0x1b, R13 ;  /* 0x0000001b0c127819 */ /* 0x000fe4000000120d */
[----:B------:R-:W-:Y:S02]  /*26a0*/  SHF.R.U64 R7, R10, 0x19, R11 ;  /* 0x000000190a077819 */ /* 0x000fe4000000120b */
[----:B------:R-:W-:-:S02]  /*26b0*/  LOP3.LUT R18, R18, 0x1, RZ, 0xc0, !PT ;  /* 0x0000000112127812 */ /* 0x000fc400078ec0ff */
[----:B------:R-:W-:Y:S02]  /*26c0*/  LOP3.LUT R27, R7, 0x8, RZ, 0xc0, !PT ;  /* 0x00000008071b7812 */ /* 0x000fe400078ec0ff */
[----:B------:R-:W-:Y:S02]  /*26d0*/  SHF.R.U64 R25, R12, 0x1a, R13 ;  /* 0x0000001a0c197819 */ /* 0x000fe4000000120d */
[----:B------:R-:W-:Y:S02]  /*26e0*/  IADD3 R6, PT, PT, R27, R18, R6 ;  /* 0x000000121b067210 */ /* 0x000fe40007ffe006 */
[----:B------:R-:W-:Y:S02]  /*26f0*/  IADD3 R22, PT, PT, R18, R19, R22 ;  /* 0x0000001312167210 */ /* 0x000fe40007ffe016 */
[----:B------:R-:W-:Y:S01]  /*2700*/  LOP3.LUT R25, R25, 0x1, RZ, 0xc0, !PT ;  /* 0x0000000119197812 */ /* 0x000fe200078ec0ff */
[----:B------:R-:W-:Y:S01]  /*2710*/  IMAD.U32 R27, R6, 0x4, R1 ;  /* 0x00000004061b7824 */ /* 0x000fe200078e0001 */
[----:B------:R-:W-:-:S04]  /*2720*/  LOP3.LUT R6, R26, 0x8, RZ, 0xc0, !PT ;  /* 0x000000081a067812 */ /* 0x000fc800078ec0ff */
[----:B------:R-:W-:Y:S02]  /*2730*/  IADD3 R6, PT, PT, R6, R25, R22 ;  /* 0x0000001906067210 */ /* 0x000fe40007ffe016 */
[----:B------:R-:W2:Y:S03]  /*2740*/  LDL R22, [R27] ;  /* 0x000000001b167983 */ /* 0x000ea60000100800 */
[----:B------:R-:W-:-:S06]  /*2750*/  IMAD.U32 R6, R6, 0x4, R1 ;  /* 0x0000000406067824 */ /* 0x000fcc00078e0001 */
[----:B------:R-:W3:Y:S01]  /*2760*/  LDL R6, [R6] ;  /* 0x0000000006067983 */ /* 0x000ee20000100800 */
[----:B------:R-:W-:-:S04]  /*2770*/  SHF.R.U64 R19, R8, 0x19, R9 ;  /* 0x0000001908137819 */ /* 0x000fc80000001209 */
[----:B------:R-:W-:Y:S02]  /*2780*/  LOP3.LUT R19, R19, 0x1, RZ, 0xc0, !PT ;  /* 0x0000000113137812 */ /* 0x000fe400078ec0ff */
[----:B------:R-:W-:Y:S02]  /*2790*/  LOP3.LUT R7, R7, 0x1, RZ, 0xc0, !PT ;  /* 0x0000000107077812 */ /* 0x000fe400078ec0ff */
[----:B------:R-:W-:-:S04]  /*27a0*/  IADD3 R14, PT, PT, R19, R23, R14 ;  /* 0x00000017130e7210 */ /* 0x000fc80007ffe00e */
[----:B------:R-:W-:Y:S02]  /*27b0*/  IADD3 R16, PT, PT, R7, R16, R14 ;  /* 0x0000001007107210 */ /* 0x000fe40007ffe00e */
[----:B------:R-:W-:Y:S02]  /*27c0*/  LOP3.LUT R14, R26, 0x1, RZ, 0xc0, !PT ;  /* 0x000000011a0e7812 */ /* 0x000fe400078ec0ff */
[----:B--2---:R-:W-:Y:S02]  /*27d0*/  ISETP.NE.AND P0, PT, R22, RZ, PT ;  /* 0x000000ff1600720c */ /* 0x004fe40003f05270 */
[----:B------:R-:W-:-:S04]  /*27e0*/  SHF.R.U64 R22, R8, 0x18, R9 ;  /* 0x0000001808167819 */ /* 0x000fc80000001209 */
[----:B------:R-:W-:Y:S02]  /*27f0*/  LOP3.LUT R22, R22, 0x1, RZ, 0xc0, !PT ;  /* 0x0000000116167812 */ /* 0x000fe400078ec0ff */
[----:B---3--:R-:W-:Y:S02]  /*2800*/  ISETP.NE.AND P1, PT, R6, RZ, PT ;  /* 0x000000ff0600720c */ /* 0x008fe40003f25270 */
[----:B------:R-:W-:Y:S02]  /*2810*/  IADD3 R6, PT, PT, R22, R19, R23 ;  /* 0x0000001316067210 */ /* 0x000fe40007ffe017 */
[----:B------:R-:W-:Y:S02]  /*2820*/  SEL R26, RZ, 0x10000000, !P0 ;  /* 0x10000000ff1a7807 */ /* 0x000fe40004000000 */
[----:B------:R-:W-:Y:S02]  /*2830*/  SEL R23, RZ, 0x8000000, !P1 ;  /* 0x08000000ff177807 */ /* 0x000fe40004800000 */
[----:B------:R-:W-:-:S02]  /*2840*/  IADD3 R6, PT, PT, R14, R15, R6 ;  /* 0x0000000f0e067210 */ /* 0x000fc40007ffe006 */
[----:B------:R-:W-:Y:S02]  /*2850*/  LOP3.LUT R24, R23, R26, R24, 0xfe, !PT ;  /* 0x0000001a17187212 */ /* 0x000fe400078efe18 */
[----:B------:R-:W-:Y:S02]  /*2860*/  SHF.R.U64 R23, R12, 0x19, R13 ;  /* 0x000000190c177819 */ /* 0x000fe4000000120d */
[----:B------:R-:W-:Y:S02]  /*2870*/  IADD3 R15, PT, PT, R25, R18, R16 ;  /* 0x00000012190f7210 */ /* 0x000fe40007ffe010 */
[----:B------:R-:W-:Y:S02]  /*2880*/  SHF.R.U64 R18, R10, 0x17, R11 ;  /* 0x000000170a127819 */ /* 0x000fe4000000120b */
[----:B------:R-:W-:Y:S02]  /*2890*/  LOP3.LUT R23, R23, 0x1, RZ, 0xc0, !PT ;  /* 0x0000000117177812 */ /* 0x000fe400078ec0ff */
[----:B------:R-:W-:-:S02]  /*28a0*/  LOP3.LUT R26, R18, 0x8, RZ, 0xc0, !PT ;  /* 0x00000008121a7812 */ /* 0x000fc400078ec0ff */
[----:B------:R-:W-:Y:S02]  /*28b0*/  IADD3 R16, PT, PT, R23, R25, R6 ;  /* 0x0000001917107210 */ /* 0x000fe40007ffe006 */
[----:B------:R-:W-:Y:S02]  /*28c0*/  IADD3 R6, PT, PT, R26, R23, R15 ;  /* 0x000000171a067210 */ /* 0x000fe40007ffe00f */
[----:B------:R-:W-:Y:S02]  /*28d0*/  SHF.R.U64 R25, R12, 0x18, R13 ;  /* 0x000000180c197819 */ /* 0x000fe4000000120d */
[----:B------:R-:W-:Y:S01]  /*28e0*/  SHF.R.U64 R26, R10, 0x16, R11 ;  /* 0x000000160a1a7819 */ /* 0x000fe2000000120b */
[----:B------:R-:W-:Y:S01]  /*28f0*/  IMAD.U32 R28, R6, 0x4, R1 ;  /* 0x00000004061c7824 */ /* 0x000fe200078e0001 */
[----:B------:R-:W-:Y:S02]  /*2900*/  LOP3.LUT R25, R25, 0x1, RZ, 0xc0, !PT ;  /* 0x0000000119197812 */ /* 0x000fe400078ec0ff */
        /* <DEDUP_REMOVED lines=8> */
[----:B------:R-:W-:Y:S02]  /*2990*/  IADD3 R6, PT, PT, R15, R22, R19 ;  /* 0x000000160f067210 */ /* 0x000fe40007ffe013 */
[----:B------:R-:W-:Y:S02]  /*29a0*/  LOP3.LUT R19, R26, 0x1, RZ, 0xc0, !PT ;  /* 0x000000011a137812 */ /* 0x000fe400078ec0ff */
[----:B------:R-:W-:-:S04]  /*29b0*/  IADD3 R6, PT, PT, R18, R7, R6 ;  /* 0x0000000712067210 */ /* 0x000fc80007ffe006 */
[----:B------:R-:W-:Y:S02]  /*29c0*/  IADD3 R6, PT, PT, R25, R23, R6 ;  /* 0x0000001719067210 */ /* 0x000fe40007ffe006 */
[----:B------:R-:W-:-:S04]  /*29d0*/  SHF.R.U64 R23, R12, 0x16, R13 ;  /* 0x000000160c177819 */ /* 0x000fc8000000120d */
        /* <DEDUP_REMOVED lines=11> */
[----:B------:R-:W-:Y:S02]  /*2a90*/  SHF.R.U64 R7, R10, 0x15, R11 ;  /* 0x000000150a077819 */ /* 0x000fe4000000120b */
[----:B------:R-:W-:Y:S02]  /*2aa0*/  LOP3.LUT R22, R22, 0x1, RZ, 0xc0, !PT ;  /* 0x0000000116167812 */ /* 0x000fe400078ec0ff */
[----:B------:R-:W-:Y:S02]  /*2ab0*/  LOP3.LUT R27, R7, 0x8, RZ, 0xc0, !PT ;  /* 0x00000008071b7812 */ /* 0x000fe400078ec0ff */
[----:B------:R-:W-:-:S02]  /*2ac0*/  IADD3 R14, PT, PT, R22, R25, R14 ;  /* 0x00000019160e7210 */ /* 0x000fc40007ffe00e */
[----:B------:R-:W-:Y:S02]  /*2ad0*/  IADD3 R6, PT, PT, R27, R22, R6 ;  /* 0x000000161b067210 */ /* 0x000fe40007ffe006 */
[----:B------:R-:W-:-:S03]  /*2ae0*/  SHF.R.U64 R25, R10, 0x14, R11 ;  /* 0x000000140a197819 */ /* 0x000fc6000000120b */
[----:B------:R-:W-:Y:S01]  /*2af0*/  IMAD.U32 R27, R6, 0x4, R1 ;  /* 0x00000004061b7824 */ /* 0x000fe200078e0001 */
[----:B------:R-:W-:-:S04]  /*2b00*/  LOP3.LUT R6, R25, 0x8, RZ, 0xc0, !PT ;  /* 0x0000000819067812 */ /* 0x000fc800078ec0ff */
[----:B------:R-:W-:Y:S01]  /*2b10*/  IADD3 R6, PT, PT, R6, R23, R14 ;  /* 0x0000001706067210 */ /* 0x000fe20007ffe00e */
[----:B------:R-:W2:Y:S04]  /*2b20*/  LDL R27, [R27] ;  /* 0x000000001b1b7983 */ /* 0x000ea80000100800 */
[----:B------:R-:W-:-:S06]  /*2b30*/  IMAD.U32 R26, R6, 0x4, R1 ;  /* 0x00000004061a7824 */ /* 0x000fcc00078e0001 */
[----:B------:R-:W3:Y:S01]  /*2b40*/  LDL R26, [R26] ;  /* 0x000000001a1a7983 */ /* 0x000ee20000100800 */
[----:B------:R-:W-:-:S04]  /*2b50*/  SHF.R.U64 R14, R8, 0x15, R9 ;  /* 0x00000015080e7819 */ /* 0x000fc80000001209 */
[----:B------:R-:W-:Y:S02]  /*2b60*/  LOP3.LUT R14, R14, 0x1, RZ, 0xc0, !PT ;  /* 0x000000010e0e7812 */ /* 0x000fe400078ec0ff */
[----:B------:R-:W-:Y:S02]  /*2b70*/  LOP3.LUT R7, R7, 0x1, RZ, 0xc0, !PT ;  /* 0x0000000107077812 */ /* 0x000fe400078ec0ff */
[----:B------:R-:W-:Y:S02]  /*2b80*/  IADD3 R6, PT, PT, R14, R16, R15 ;  /* 0x000000100e067210 */ /* 0x000fe40007ffe00f */
[----:B------:R-:W-:Y:S02]  /*2b90*/  SHF.R.U64 R15, R8, 0x14, R9 ;  /* 0x00000014080f7819 */ /* 0x000fe40000001209 */
[----:B------:R-:W-:Y:S02]  /*2ba0*/  IADD3 R6, PT, PT, R7, R18, R6 ;  /* 0x0000001207067210 */ /* 0x000fe40007ffe006 */
[----:B------:R-:W-:-:S02]  /*2bb0*/  LOP3.LUT R15, R15, 0x1, RZ, 0xc0, !PT ;  /* 0x000000010f0f7812 */ /* 0x000fc400078ec0ff */
[----:B------:R-:W-:Y:S02]  /*2bc0*/  LOP3.LUT R18, R25, 0x1, RZ, 0xc0, !PT ;  /* 0x0000000119127812 */ /* 0x000fe400078ec0ff */
[----:B------:R-:W-:-:S04]  /*2bd0*/  IADD3 R16, PT, PT, R15, R14, R16 ;  /* 0x0000000e0f107210 */ /* 0x000fc80007ffe010 */
[----:B------:R-:W-:Y:S02]  /*2be0*/  IADD3 R19, PT, PT, R18, R19, R16 ;  /* 0x0000001312137210 */ /* 0x000fe40007ffe010 */
[----:B------:R-:W-:Y:S02]  /*2bf0*/  SHF.R.U64 R16, R10, 0x13, R11 ;  /* 0x000000130a107819 */ /* 0x000fe4000000120b */
[----:B------:R-:W-:Y:S02]  /*2c00*/  IADD3 R6, PT, PT, R23, R22, R6 ;  /* 0x0000001617067210 */ /* 0x000fe40007ffe006 */
[----:B--2---:R-:W-:Y:S02]  /*2c10*/  ISETP.NE.AND P0, PT, R27, RZ, PT ;  /* 0x000000ff1b00720c */ /* 0x004fe40003f05270 */
[----:B---3--:R-:W-:Y:S02]  /*2c20*/  ISETP.NE.AND P1, PT, R26, RZ, PT ;  /* 0x000000ff1a00720c */ /* 0x008fe40003f25270 */
[----:B------:R-:W-:-:S02]  /*2c30*/  SEL R26, RZ, 0x1000000, !P0 ;  /* 0x01000000ff1a7807 */ /* 0x000fc40004000000 */
[----:B------:R-:W-:-:S04]  /*2c40*/  SEL R25, RZ, 0x800000, !P1 ;  /* 0x00800000ff197807 */ /* 0x000fc80004800000 */
[----:B------:R-:W-:Y:S02]  /*2c50*/  LOP3.LUT R24, R25, R26, R24, 0xfe, !PT ;  /* 0x0000001a19187212 */ /* 0x000fe400078efe18 */
[----:B------:R-:W-:-:S04]  /*2c60*/  SHF.R.U64 R25, R12, 0x15, R13 ;  /* 0x000000150c197819 */ /* 0x000fc8000000120d */
[----:B------:R-:W-:Y:S02]  /*2c70*/  LOP3.LUT R22, R25, 0x1, RZ, 0xc0, !PT ;  /* 0x0000000119167812 */ /* 0x000fe400078ec0ff */
[----:B------:R-:W-:Y:S02]  /*2c80*/  LOP3.LUT R25, R16, 0x8, RZ, 0xc0, !PT ;  /* 0x0000000810197812 */ /* 0x000fe400078ec0ff */
[----:B------:R-:W-:Y:S02]  /*2c90*/  IADD3 R23, PT, PT, R22, R23, R19 ;  /* 0x0000001716177210 */ /* 0x000fe40007ffe013 */
[----:B------:R-:W-:Y:S02]  /*2ca0*/  IADD3 R6, PT, PT, R25, R22, R6 ;  /* 0x0000001619067210 */ /* 0x000fe40007ffe006 */
[----:B------:R-:W-:Y:S02]  /*2cb0*/  SHF.R.U64 R26, R12, 0x14, R13 ;  /* 0x000000140c1a7819 */ /* 0x000fe4000000120d */
[----:B------:R-:W-:Y:S01]  /*2cc0*/  SHF.R.U64 R19, R10, 0x12, R11 ;  /* 0x000000120a137819 */ /* 0x000fe2000000120b */
[----:B------:R-:W-:Y:S01]  /*2cd0*/  IMAD.U32 R25, R6, 0x4, R1 ;  /* 0x0000000406197824 */ /* 0x000fe200078e0001 */
[----:B------:R-:W-:-:S02]  /*2ce0*/  LOP3.LUT R26, R26, 0x1, RZ, 0xc0, !PT ;  /* 0x000000011a1a7812 */ /* 0x000fc400078ec0ff */
[----:B------:R-:W-:-:S03]  /*2cf0*/  LOP3.LUT R6, R19, 0x8, RZ, 0xc0, !PT ;  /* 0x0000000813067812 */ /* 0x000fc600078ec0ff */
[----:B------:R-:W2:Y:S01]  /*2d00*/  LDL R25, [R25] ;  /* 0x0000000019197983 */ /* 0x000ea20000100800 */
[----:B------:R-:W-:-:S05]  /*2d10*/  IADD3 R6, PT, PT, R6, R26, R23 ;  /* 0x0000001a06067210 */ /* 0x000fca0007ffe017 */
[----:B------:R-:W-:-:S06]  /*2d20*/  IMAD.U32 R6, R6, 0x4, R1 ;  /* 0x0000000406067824 */ /* 0x000fcc00078e0001 */
[----:B------:R-:W3:Y:S01]  /*2d30*/  LDL R6, [R6] ;  /* 0x0000000006067983 */ /* 0x000ee20000100800 */
[----:B------:R-:W-:-:S04]  /*2d40*/  SHF.R.U64 R23, R8, 0x13, R9 ;  /* 0x0000001308177819 */ /* 0x000fc80000001209 */
[----:B------:R-:W-:Y:S02]  /*2d50*/  LOP3.LUT R23, R23, 0x1, RZ, 0xc0, !PT ;  /* 0x0000000117177812 */ /* 0x000fe400078ec0ff */
[----:B------:R-:W-:Y:S02]  /*2d60*/  LOP3.LUT R16, R16, 0x1, RZ, 0xc0, !PT ;  /* 0x0000000110107812 */ /* 0x000fe400078ec0ff */
[----:B------:R-:W-:-:S04]  /*2d70*/  IADD3 R14, PT, PT, R23, R15, R14 ;  /* 0x0000000f170e7210 */ /* 0x000fc80007ffe00e */
[----:B------:R-:W-:Y:S02]  /*2d80*/  IADD3 R7, PT, PT, R16, R7, R14 ;  /* 0x0000000710077210 */ /* 0x000fe40007ffe00e */
[----:B------:R-:W-:-:S04]  /*2d90*/  SHF.R.U64 R14, R8, 0x12, R9 ;  /* 0x00000012080e7819 */ /* 0x000fc80000001209 */
[----:B------:R-:W-:Y:S02]  /*2da0*/  LOP3.LUT R14, R14, 0x1, RZ, 0xc0, !PT ;  /* 0x000000010e0e7812 */ /* 0x000fe400078ec0ff */
        /* <DEDUP_REMOVED lines=10> */
[----:B------:R-:W-:Y:S02]  /*2e50*/  SHF.R.U64 R25, R12, 0x13, R13 ;  /* 0x000000130c197819 */ /* 0x000fe4000000120d */
[----:B------:R-:W-:Y:S02]  /*2e60*/  LOP3.LUT R6, R15, 0x8, RZ, 0xc0, !PT ;  /* 0x000000080f067812 */ /* 0x000fe400078ec0ff */
[----:B------:R-:W-:-:S04]  /*2e70*/  LOP3.LUT R25, R25, 0x1, RZ, 0xc0, !PT ;  /* 0x0000000119197812 */ /* 0x000fc800078ec0ff */
[----:B------:R-:W-:Y:S02]  /*2e80*/  IADD3 R6, PT, PT, R6, R25, R22 ;  /* 0x0000001906067210 */ /* 0x000fe40007ffe016 */
[----:B------:R-:W-:Y:S02]  /*2e90*/  IADD3 R7, PT, PT, R25, R26, R18 ;  /* 0x0000001a19077210 */ /* 0x000fe40007ffe012 */
[----:B------:R-:W-:Y:S02]  /*2ea0*/  SHF.R.U64 R26, R12, 0x12, R13 ;  /* 0x000000120c1a7819 */ /* 0x000fe4000000120d */
[----:B------:R-:W-:Y:S01]  /*2eb0*/  SHF.R.U64 R18, R10, 0x10, R11 ;  /* 0x000000100a127819 */ /* 0x000fe2000000120b */
[----:B------:R-:W-:Y:S01]  /*2ec0*/  IMAD.U32 R27, R6, 0x4, R1 ;  /* 0x00000004061b7824 */ /* 0x000fe200078e0001 */
[----:B------:R-:W-:Y:S02]  /*2ed0*/  LOP3.LUT R26, R26, 0x1, RZ, 0xc0, !PT ;  /* 0x000000011a1a7812 */ /* 0x000fe400078ec0ff */
[----:B------:R-:W-:-:S02]  /*2ee0*/  LOP3.LUT R6, R18, 0x8, RZ, 0xc0, !PT ;  /* 0x0000000812067812 */ /* 0x000fc400078ec0ff */
[----:B------:R-:W2:Y:S02]  /*2ef0*/  LDL R22, [R27] ;  /* 0x000000001b167983 */ /* 0x000ea40000100800 */
        /* <DEDUP_REMOVED lines=9> */
[----:B------:R-:W-:Y:S02]  /*2f90*/  IADD3 R16, PT, PT, R26, R25, R16 ;  /* 0x000000191a107210 */ /* 0x000fe40007ffe010 */
[----:B--2---:R-:W-:Y:S02]  /*2fa0*/  ISETP.NE.AND P0, PT, R22, RZ, PT ;  /* 0x000000ff1600720c */ /* 0x004fe40003f05270 */
[----:B------:R-:W-:-:S04]  /*2fb0*/  SHF.R.U64 R22, R8, 0x10, R9 ;  /* 0x0000001008167819 */ /* 0x000fc80000001209 */
[----:B------:R-:W-:Y:S02]  /*2fc0*/  LOP3.LUT R22, R22, 0x1, RZ, 0xc0, !PT ;  /* 0x0000000116167812 */ /* 0x000fe400078ec0ff */
[----:B---3--:R-:W-:Y:S02]  /*2fd0*/  ISETP.NE.AND P1, PT, R6, RZ, PT ;  /* 0x000000ff0600720c */ /* 0x008fe40003f25270 */
[----:B------:R-:W-:Y:S02]  /*2fe0*/  SEL R6, RZ, 0x100000, !P0 ;  /* 0x00100000ff067807 */ /* 0x000fe40004000000 */
[----:B------:R-:W-:Y:S02]  /*2ff0*/  SEL R27, RZ, 0x80000, !P1 ;  /* 0x00080000ff1b7807 */ /* 0x000fe40004800000 */
[----:B------:R-:W-:Y:S02]  /*3000*/  IADD3 R23, PT, PT, R22, R7, R14 ;  /* 0x0000000716177210 */ /* 0x000fe40007ffe00e */
[----:B------:R-:W-:-:S02]  /*3010*/  LOP3.LUT R24, R27, R6, R24, 0xfe, !PT ;  /* 0x000000061b187212 */ /* 0x000fc400078efe18 */
[----:B------:R-:W-:Y:S02]  /*3020*/  SHF.R.U64 R6, R12, 0x11, R13 ;  /* 0x000000110c067819 */ /* 0x000fe4000000120d */
[----:B------:R-:W-:Y:S02]  /*3030*/  SHF.R.U64 R14, R10, 0xf, R11 ;  /* 0x0000000f0a0e7819 */ /* 0x000fe4000000120b */
[----:B------:R-:W-:Y:S02]  /*3040*/  LOP3.LUT R25, R6, 0x1, RZ, 0xc0, !PT ;  /* 0x0000000106197812 */ /* 0x000fe400078ec0ff */
[----:B------:R-:W-:Y:S02]  /*3050*/  LOP3.LUT R6, R14, 0x8, RZ, 0xc0, !PT ;  /* 0x000000080e067812 */ /* 0x000fe400078ec0ff */
[----:B------:R-:W-:Y:S02]  /*3060*/  IADD3 R23, PT, PT, R18, R19, R23 ;  /* 0x0000001312177210 */ /* 0x000fe40007ffe017 */
[----:B------:R-:W-:-:S02]  /*3070*/  IADD3 R6, PT, PT, R6, R25, R16 ;  /* 0x0000001906067210 */ /* 0x000fc40007ffe010 */
        /* <DEDUP_REMOVED lines=15> */
[----:B------:R-:W-:Y:S02]  /*3170*/  IADD3 R15, PT, PT, R14, R15, R7 ;  /* 0x0000000f0e0f7210 */ /* 0x000fe40007ffe007 */
[----:B--2---:R-:W-:-:S02]  /*3180*/  ISETP.NE.AND P0, PT, R23, RZ, PT ;  /* 0x000000ff1700720c */ /* 0x004fc40003f05270 */
        /* <DEDUP_REMOVED lines=10> */
[----:B------:R-:W-:Y:S02]  /*3230*/  IADD3 R6, PT, PT, R26, R25, R15 ;  /* 0x000000191a067210 */ /* 0x000fe40007ffe00f */
        /* <DEDUP_REMOVED lines=22> */
[----:B------:R-:W-:Y:S02]  /*33a0*/  SEL R16, RZ, 0x10000, !P0 ;  /* 0x00010000ff107807 */ /* 0x000fe40004000000 */
[----:B------:R-:W-:Y:S02]  /*33b0*/  IADD3 R26, PT, PT, R15, R22, R23 ;  /* 0x000000160f1a7210 */ /* 0x000fe40007ffe017 */
[----:B---3--:R-:W-:-:S04]  /*33c0*/  ISETP.NE.AND P1, PT, R27, RZ, PT ;  /* 0x000000ff1b00720c */ /* 0x008fc80003f25270 */
[----:B------:R-:W-:Y:S02]  /*33d0*/  SEL R23, RZ, 0x8000, !P1 ;  /* 0x00008000ff177807 */ /* 0x000fe40004800000 */
[----:B------:R-:W-:Y:S02]  /*33e0*/  IADD3 R26, PT, PT, R14, R19, R26 ;  /* 0x000000130e1a7210 */ /* 0x000fe40007ffe01a */
[----:B------:R-:W-:Y:S02]  /*33f0*/  LOP3.LUT R24, R23, R16, R24, 0xfe, !PT ;  /* 0x0000001017187212 */ /* 0x000fe400078efe18 */
[----:B------:R-:W-:Y:S02]  /*3400*/  SHF.R.U64 R19, R12, 0xd, R13 ;  /* 0x0000000d0c137819 */ /* 0x000fe4000000120d */
[----:B------:R-:W-:Y:S02]  /*3410*/  SHF.R.U64 R16, R10, 0xb, R11 ;  /* 0x0000000b0a107819 */ /* 0x000fe4000000120b */
[----:B------:R-:W-:-:S02]  /*3420*/  IADD3 R23, PT, PT, R25, R18, R6 ;  /* 0x0000001219177210 */ /* 0x000fc40007ffe006 */
        /* <DEDUP_REMOVED lines=8> */
[----:B------:R-:W-:Y:S02]  /*34b0*/  LOP3.LUT R6, R26, 0x8, RZ, 0xc0, !PT ;  /* 0x000000081a067812 */ /* 0x000fe400078ec0ff */
        /* <DEDUP_REMOVED lines=15> */
[----:B------:R-:W-:Y:S02]  /*35b0*/  SEL R22, RZ, 0x4000, !P0 ;  /* 0x00004000ff167807 */ /* 0x000fe40004000000 */
[----:B---3--:R-:W-:Y:S02]  /*35c0*/  ISETP.NE.AND P1, PT, R27, RZ, PT ;  /* 0x000000ff1b00720c */ /* 0x008fe40003f25270 */
[----:B------:R-:W-:Y:S02]  /*35d0*/  IADD3 R15, PT, PT, R23, R18, R15 ;  /* 0x00000012170f7210 */ /* 0x000fe40007ffe00f */
        /* <DEDUP_REMOVED lines=11> */
[----:B------:R-:W-:Y:S02]  /*3690*/  LOP3.LUT R25, R25, 0x1, RZ, 0xc0, !PT ;  /* 0x0000000119197812 */ /* 0x000fe400078ec0ff */
        /* <DEDUP_REMOVED lines=17> */
[----:B------:R-:W-:-:S04]  /*37b0*/  SEL R23, RZ, 0x800, !P1 ;  /* 0x00000800ff177807 */ /* 0x000fc80004800000 */
        /* <DEDUP_REMOVED lines=24> */
[----:B------:R-:W-:-:S04]  /*3940*/  SHF.R.U64 R14, R8, 0x6, R9 ;  /* 0x00000006080e7819 */ /* 0x000fc80000001209 */
[----:B------:R-:W-:-:S04]  /*3950*/  LOP3.LUT R14, R14, 0x1, RZ, 0xc0, !PT ;  /* 0x000000010e0e7812 */ /* 0x000fc800078ec0ff */
[----:B------:R-:W-:-:S04]  /*3960*/  IADD3 R19, PT, PT, R14, R7, R19 ;  /* 0x000000070e137210 */ /* 0x000fc80007ffe013 */
[----:B------:R-:W-:Y:S02]  /*3970*/  IADD3 R19, PT, PT, R15, R16, R19 ;  /* 0x000000100f137210 */ /* 0x000fe40007ffe013 */
[----:B------:R-:W-:-:S04]  /*3980*/  SHF.R.U64 R16, R12, 0x6, R13 ;  /* 0x000000060c107819 */ /* 0x000fc8000000120d */
[----:B------:R-:W-:Y:S02]  /*3990*/  LOP3.LUT R16, R16, 0x1, RZ, 0xc0, !PT ;  /* 0x0000000110107812 */ /* 0x000fe400078ec0ff */
[----:B--2---:R-:W-:Y:S02]  /*39a0*/  ISETP.NE.AND P0, PT, R27, RZ, PT ;  /* 0x000000ff1b00720c */ /* 0x004fe40003f05270 */
[----:B------:R-:W-:Y:S02]  /*39b0*/  SHF.R.U64 R27, R12, 0x7, R13 ;  /* 0x000000070c1b7819 */ /* 0x000fe4000000120d */
[----:B---3--:R-:W-:Y:S02]  /*39c0*/  ISETP.NE.AND P1, PT, R26, RZ, PT ;  /* 0x000000ff1a00720c */ /* 0x008fe40003f25270 */
[----:B------:R-:W-:Y:S02]  /*39d0*/  SEL R26, RZ, 0x400, !P0 ;  /* 0x00000400ff1a7807 */ /* 0x000fe40004000000 */
[----:B------:R-:W-:-:S04]  /*39e0*/  SEL R25, RZ, 0x200, !P1 ;  /* 0x00000200ff197807 */ /* 0x000fc80004800000 */
[----:B------:R-:W-:Y:S02]  /*39f0*/  LOP3.LUT R25, R25, R26, R22, 0xfe, !PT ;  /* 0x0000001a19197212 */ /* 0x000fe400078efe16 */
[----:B------:R-:W-:Y:S02]  /*3a00*/  IADD3 R22, PT, PT, R24, R23, R6 ;  /* 0x0000001718167210 */ /* 0x000fe40007ffe006 */
[----:B------:R-:W-:Y:S02]  /*3a10*/  SHF.R.U64 R23, R10, 0x5, R11 ;  /* 0x000000050a177819 */ /* 0x000fe4000000120b */
[----:B------:R-:W-:Y:S02]  /*3a20*/  LOP3.LUT R27, R27, 0x1, RZ, 0xc0, !PT ;  /* 0x000000011b1b7812 */ /* 0x000fe400078ec0ff */
[----:B------:R-:W-:-:S04]  /*3a30*/  LOP3.LUT R6, R23, 0x8, RZ, 0xc0, !PT ;  /* 0x0000000817067812 */ /* 0x000fc800078ec0ff */
[----:B------:R-:W-:Y:S02]  /*3a40*/  IADD3 R6, PT, PT, R6, R27, R22 ;  /* 0x0000001b06067210 */ /* 0x000fe40007ffe016 */
[----:B------:R-:W-:Y:S02]  /*3a50*/  SHF.R.U64 R22, R10, 0x4, R11 ;  /* 0x000000040a167819 */ /* 0x000fe4000000120b */
[----:B------:R-:W-:Y:S01]  /*3a60*/  IADD3 R19, PT, PT, R27, R24, R19 ;  /* 0x000000181b137210 */ /* 0x000fe20007ffe013 */
[----:B------:R-:W-:Y:S01]  /*3a70*/  IMAD.U32 R28, R6, 0x4, R1 ;  /* 0x00000004061c7824 */ /* 0x000fe200078e0001 */
[----:B------:R-:W-:-:S04]  /*3a80*/  LOP3.LUT R6, R22, 0x8, RZ, 0xc0, !PT ;  /* 0x0000000816067812 */ /* 0x000fc800078ec0ff */
[----:B------:R-:W-:Y:S02]  /*3a90*/  IADD3 R6, PT, PT, R6, R16, R19 ;  /* 0x0000001006067210 */ /* 0x000fe40007ffe013 */
[----:B------:R-:W2:Y:S03]  /*3aa0*/  LDL R19, [R28] ;  /* 0x000000001c137983 */ /* 0x000ea60000100800 */
[----:B------:R-:W-:-:S05]  /*3ab0*/  IMAD.U32 R26, R6, 0x4, R1 ;  /* 0x00000004061a7824 */ /* 0x000fca00078e0001 */
[----:B------:R0:W3:Y:S01]  /*3ac0*/  LDL R6, [R26] ;  /* 0x000000001a067983 */ /* 0x0000e20000100800 */
[----:B------:R-:W-:Y:S02]  /*3ad0*/  LOP3.LUT R23, R23, 0x1, RZ, 0xc0, !PT ;  /* 0x0000000117177812 */ /* 0x000fe400078ec0ff */
[----:B0-----:R-:W-:Y:S02]  /*3ae0*/  SHF.R.U64 R26, R10, 0x3, R11 ;  /* 0x000000030a1a7819 */ /* 0x001fe4000000120b */
        /* <DEDUP_REMOVED lines=11> */
[----:B------:R-:W-:Y:S02]  /*3ba0*/  LOP3.LUT R25, R25, 0x1, RZ, 0xc0, !PT ;  /* 0x0000000119197812 */ /* 0x000fe400078ec0ff */
[----:B------:R-:W-:-:S04]  /*3bb0*/  LOP3.LUT R6, R26, 0x8, RZ, 0xc0, !PT ;  /* 0x000000081a067812 */ /* 0x000fc800078ec0ff */
[----:B------:R-:W-:-:S05]  /*3bc0*/  IADD3 R6, PT, PT, R6, R25, R27 ;  /* 0x0000001906067210 */ /* 0x000fca0007ffe01b */
[----:B------:R-:W-:-:S06]  /*3bd0*/  IMAD.U32 R24, R6, 0x4, R1 ;  /* 0x0000000406187824 */ /* 0x000fcc00078e0001 */
[----:B------:R-:W2:Y:S01]  /*3be0*/  LDL R24, [R24] ;  /* 0x0000000018187983 */ /* 0x000ea20000100800 */
[----:B------:R-:W-:-:S04]  /*3bf0*/  SHF.R.U64 R18, R8, 0x4, R9 ;  /* 0x0000000408127819 */ /* 0x000fc80000001209 */
[----:B------:R-:W-:Y:S02]  /*3c00*/  LOP3.LUT R18, R18, 0x1, RZ, 0xc0, !PT ;  /* 0x0000000112127812 */ /* 0x000fe400078ec0ff */
[----:B------:R-:W-:Y:S02]  /*3c10*/  LOP3.LUT R22, R22, 0x1, RZ, 0xc0, !PT ;  /* 0x0000000116167812 */ /* 0x000fe400078ec0ff */
[----:B------:R-:W-:-:S04]  /*3c20*/  IADD3 R6, PT, PT, R18, R19, R14 ;  /* 0x0000001312067210 */ /* 0x000fc80007ffe00e */
[----:B------:R-:W-:Y:S02]  /*3c30*/  IADD3 R6, PT, PT, R22, R15, R6 ;  /* 0x0000000f16067210 */ /* 0x000fe40007ffe006 */
[----:B------:R-:W-:Y:S02]  /*3c40*/  SHF.R.U64 R14, R12, 0x4, R13 ;  /* 0x000000040c0e7819 */ /* 0x000fe4000000120d */
[----:B------:R-:W-:Y:S02]  /*3c50*/  IADD3 R6, PT, PT, R25, R16, R6 ;  /* 0x0000001019067210 */ /* 0x000fe40007ffe006 */
[----:B------:R-:W-:Y:S02]  /*3c60*/  SHF.R.U64 R16, R10, 0x2, R11 ;  /* 0x000000020a107819 */ /* 0x000fe4000000120b */
[----:B------:R-:W-:Y:S02]  /*3c70*/  LOP3.LUT R14, R14, 0x1, RZ, 0xc0, !PT ;  /* 0x000000010e0e7812 */ /* 0x000fe400078ec0ff */
[----:B------:R-:W-:-:S04]  /*3c80*/  LOP3.LUT R15, R16, 0x8, RZ, 0xc0, !PT ;  /* 0x00000008100f7812 */ /* 0x000fc800078ec0ff */
[----:B------:R-:W-:Y:S02]  /*3c90*/  IADD3 R6, PT, PT, R15, R14, R6 ;  /* 0x0000000e0f067210 */ /* 0x000fe40007ffe006 */
[C-C-:B------:R-:W-:Y:S02]  /*3ca0*/  SHF.R.U64 R15, R8.reuse, 0x3, R9.reuse ;  /* 0x00000003080f7819 */ /* 0x140fe40000001209 */
[----:B------:R-:W-:Y:S02]  /*3cb0*/  SHF.R.U64 R28, R8, 0x2, R9 ;  /* 0x00000002081c7819 */ /* 0x000fe40000001209 */
[----:B------:R-:W-:Y:S02]  /*3cc0*/  LOP3.LUT R15, R15, 0x1, RZ, 0xc0, !PT ;  /* 0x000000010f0f7812 */ /* 0x000fe400078ec0ff */
[----:B------:R-:W-:Y:S02]  /*3cd0*/  LOP3.LUT R26, R26, 0x1, RZ, 0xc0, !PT ;  /* 0x000000011a1a7812 */ /* 0x000fe400078ec0ff */
[----:B------:R-:W-:-:S02]  /*3ce0*/  IADD3 R19, PT, PT, R15, R18, R19 ;  /* 0x000000120f137210 */ /* 0x000fc40007ffe013 */
[----:B------:R-:W-:Y:S02]  /*3cf0*/  LOP3.LUT R28, R28, 0x1, RZ, 0xc0, !PT ;  /* 0x000000011c1c7812 */ /* 0x000fe400078ec0ff */
[----:B------:R-:W-:Y:S02]  /*3d00*/  IADD3 R23, PT, PT, R26, R23, R19 ;  /* 0x000000171a177210 */ /* 0x000fe40007ffe013 */
[----:B------:R-:W-:Y:S02]  /*3d10*/  IADD3 R27, PT, PT, R28, R15, R18 ;  /* 0x0000000f1c1b7210 */ /* 0x000fe40007ffe012 */
[----:B------:R-:W-:Y:S02]  /*3d20*/  SHF.R.U64 R18, R12, 0x3, R13 ;  /* 0x000000030c127819 */ /* 0x000fe4000000120d */
[----:B------:R-:W-:Y:S02]  /*3d30*/  SHF.R.U64 R11, R10, 0x1, R11 ;  /* 0x000000010a0b7819 */ /* 0x000fe4000000120b */
[----:B------:R-:W-:-:S02]  /*3d40*/  LOP3.LUT R19, R16, 0x1, RZ, 0xc0, !PT ;  /* 0x0000000110137812 */ /* 0x000fc400078ec0ff */
[----:B------:R-:W-:Y:S02]  /*3d50*/  IADD3 R16, PT, PT, R14, R25, R23 ;  /* 0x000000190e107210 */ /* 0x000fe40007ffe017 */
[----:B------:R-:W-:Y:S02]  /*3d60*/  LOP3.LUT R18, R18, 0x1, RZ, 0xc0, !PT ;  /* 0x0000000112127812 */ /* 0x000fe400078ec0ff */
[----:B------:R-:W-:Y:S02]  /*3d70*/  LOP3.LUT R25, R11, 0x8, RZ, 0xc0, !PT ;  /* 0x000000080b197812 */ /* 0x000fe400078ec0ff */
[----:B------:R-:W-:Y:S02]  /*3d80*/  IADD3 R27, PT, PT, R19, R22, R27 ;  /* 0x00000016131b7210 */ /* 0x000fe40007ffe01b */
[----:B------:R-:W-:Y:S02]  /*3d90*/  SHF.R.U64 R23, R12, 0x2, R13 ;  /* 0x000000020c177819 */ /* 0x000fe4000000120d */
[----:B------:R-:W-:-:S02]  /*3da0*/  IADD3 R16, PT, PT, R25, R18, R16 ;  /* 0x0000001219107210 */ /* 0x000fc40007ffe010 */
[----:B------:R-:W-:Y:S02]  /*3db0*/  SHF.R.U64 R25, R8, 0x1, R9 ;  /* 0x0000000108197819 */ /* 0x000fe40000001209 */
[----:B------:R-:W-:Y:S02]  /*3dc0*/  IADD3 R14, PT, PT, R18, R14, R27 ;  /* 0x0000000e120e7210 */ /* 0x000fe40007ffe01b */
[----:B------:R-:W-:Y:S02]  /*3dd0*/  LOP3.LUT R23, R23, 0x1, RZ, 0xc0, !PT ;  /* 0x0000000117177812 */ /* 0x000fe400078ec0ff */
[----:B------:R-:W-:Y:S02]  /*3de0*/  LOP3.LUT R22, R10, 0x8, RZ, 0xc0, !PT ;  /* 0x000000080a167812 */ /* 0x000fe400078ec0ff */
[----:B------:R-:W-:Y:S02]  /*3df0*/  LOP3.LUT R25, R25, 0x1, RZ, 0xc0, !PT ;  /* 0x0000000119197812 */ /* 0x000fe400078ec0ff */
[----:B------:R-:W-:-:S02]  /*3e00*/  IADD3 R14, PT, PT, R22, R23, R14 ;  /* 0x00000017160e7210 */ /* 0x000fc40007ffe00e */
[----:B------:R-:W-:Y:S02]  /*3e10*/  LOP3.LUT R22, R8, 0x1, RZ, 0xc0, !PT ;  /* 0x0000000108167812 */ /* 0x000fe400078ec0ff */
[----:B------:R-:W-:Y:S02]  /*3e20*/  IADD3 R15, PT, PT, R25, R28, R15 ;  /* 0x0000001c190f7210 */ /* 0x000fe40007ffe00f */
[----:B------:R-:W-:Y:S02]  /*3e30*/  LOP3.LUT R9, R12, 0x1, RZ, 0xc0, !PT ;  /* 0x000000010c097812 */ /* 0x000fe400078ec0ff */
[----:B------:R-:W-:Y:S02]  /*3e40*/  IADD3 R28, PT, PT, R22, R25, R28 ;  /* 0x00000019161c7210 */ /* 0x000fe40007ffe01c */
[----:B------:R-:W-:Y:S02]  /*3e50*/  LOP3.LUT R8, R10, 0x1, RZ, 0xc0, !PT ;  /* 0x000000010a087812 */ /* 0x000fe400078ec0ff */
[----:B------:R-:W-:-:S02]  /*3e60*/  SHF.R.U64 R12, R12, 0x1, R13 ;  /* 0x000000010c0c7819 */ /* 0x000fc4000000120d */
[----:B------:R-:W-:Y:S01]  /*3e70*/  IADD3 R17, PT, PT, R17, R22, R25 ;  /* 0x0000001611117210 */ /* 0x000fe20007ffe019 */
[----:B------:R-:W-:Y:S01]  /*3e80*/  IMAD.SHL.U32 R13, R10, 0x4, RZ ;  /* 0x000000040a0d7824 */ /* 0x000fe200078e00ff */
[----:B------:R-:W-:Y:S02]  /*3e90*/  IADD3 R8, PT, PT, R8, R19, R28 ;  /* 0x0000001308087210 */ /* 0x000fe40007ffe01c */
[----:B------:R-:W-:Y:S01]  /*3ea0*/  LOP3.LUT R12, R12, 0x1, RZ, 0xc0, !PT ;  /* 0x000000010c0c7812 */ /* 0x000fe200078ec0ff */
[--C-:B------:R-:W-:Y:S02]  /*3eb0*/  IMAD.U32 R14, R14, 0x4, R1.reuse ;  /* 0x000000040e0e7824 */ /* 0x100fe400078e0001 */
[----:B------:R-:W-:-:S06]  /*3ec0*/  IMAD.U32 R0, R0, 0x4, R1 ;  /* 0x0000000400007824 */ /* 0x000fcc00078e0001 */
[----:B------:R-:W3:Y:S01]  /*3ed0*/  LDL R0, [R0] ;  /* 0x0000000000007983 */ /* 0x000ee20000100800 */
[----:B--2---:R-:W-:Y:S02]  /*3ee0*/  ISETP.NE.AND P0, PT, R24, RZ, PT ;  /* 0x000000ff1800720c */ /* 0x004fe40003f05270 */
[----:B------:R-:W-:-:S04]  /*3ef0*/  LOP3.LUT R24, R11, 0x1, RZ, 0xc0, !PT ;  /* 0x000000010b187812 */ /* 0x000fc800078ec0ff */
[----:B------:R-:W-:Y:S01]  /*3f00*/  IADD3 R26, PT, PT, R24, R26, R15 ;  /* 0x0000001a181a7210 */ /* 0x000fe20007ffe00f */
[----:B------:R-:W-:Y:S01]  /*3f10*/  IMAD.SHL.U32 R15, R10, 0x2, RZ ;  /* 0x000000020a0f7824 */ /* 0x000fe200078e00ff */
[----:B------:R-:W-:Y:S01]  /*3f20*/  IADD3 R5, PT, PT, R5, R24, R17 ;  /* 0x0000001805057210 */ /* 0x000fe20007ffe011 */
[--C-:B------:R-:W-:Y:S01]  /*3f30*/  IMAD.U32 R17, R6, 0x4, R1.reuse ;  /* 0x0000000406117824 */ /* 0x100fe200078e0001 */
[----:B------:R-:W-:Y:S01]  /*3f40*/  IADD3 R18, PT, PT, R23, R18, R26 ;  /* 0x0000001217127210 */ /* 0x000fe20007ffe01a */
[----:B------:R-:W-:Y:S01]  /*3f50*/  IMAD.SHL.U32 R11, R10, 0x8, RZ ;  /* 0x000000080a0b7824 */ /* 0x000fe200078e00ff */
[----:B------:R-:W-:Y:S01]  /*3f60*/  LOP3.LUT R15, R15, 0x8, RZ, 0xc0, !PT ;  /* 0x000000080f0f7812 */ /* 0x000fe200078ec0ff */
[----:B------:R-:W-:Y:S01]  /*3f70*/  IMAD.U32 R10, R16, 0x4, R1 ;  /* 0x00000004100a7824 */ /* 0x000fe200078e0001 */
[----:B------:R-:W-:Y:S02]  /*3f80*/  IADD3 R23, PT, PT, R12, R23, R8 ;  /* 0x000000170c177210 */ /* 0x000fe40007ffe008 */
[----:B------:R-:W-:-:S02]  /*3f90*/  LOP3.LUT R6, R13, 0x8, RZ, 0xc0, !PT ;  /* 0x000000080d067812 */ /* 0x000fc400078ec0ff */
[-C--:B------:R-:W-:Y:S01]  /*3fa0*/  IADD3 R13, PT, PT, R9, R12.reuse, R5 ;  /* 0x0000000c090d7210 */ /* 0x080fe20007ffe005 */
[----:B------:R-:W2:Y:S01]  /*3fb0*/  LDL R10, [R10] ;  /* 0x000000000a0a7983 */ /* 0x000ea20000100800 */
[----:B------:R-:W-:-:S03]  /*3fc0*/  IADD3 R8, PT, PT, R15, R12, R18 ;  /* 0x0000000c0f087210 */ /* 0x000fc60007ffe012 */
[----:B------:R-:W4:Y:S01]  /*3fd0*/  LDL R5, [R17] ;  /* 0x0000000011057983 */ /* 0x000f220000100800 */
[----:B------:R-:W-:Y:S02]  /*3fe0*/  IADD3 R6, PT, PT, R6, R9, R23 ;  /* 0x0000000906067210 */ /* 0x000fe40007ffe017 */
[----:B------:R-:W-:Y:S01]  /*3ff0*/  LOP3.LUT R12, R11, 0x8, RZ, 0xc0, !PT ;  /* 0x000000080b0c7812 */ /* 0x000fe200078ec0ff */
[--C-:B------:R-:W-:Y:S01]  /*4000*/  IMAD.U32 R15, R4, 0x4, R1.reuse ;  /* 0x00000004040f7824 */ /* 0x100fe200078e0001 */
[----:B------:R-:W3:Y:S01]  /*4010*/  LDL R9, [R14] ;  /* 0x000000000e097983 */ /* 0x000ee20000100800 */
[----:B------:R-:W-:Y:S01]  /*4020*/  IMAD.U32 R4, R2, 0x4, R1 ;  /* 0x0000000402047824 */ /* 0x000fe200078e0001 */
[----:B------:R-:W-:Y:S01]  /*4030*/  IADD3 R2, PT, PT, R12, R21, R13 ;  /* 0x000000150c027210 */ /* 0x000fe20007ffe00d */
[--C-:B------:R-:W-:Y:S02]  /*4040*/  IMAD.U32 R11, R8, 0x4, R1.reuse ;  /* 0x00000004080b7824 */ /* 0x100fe400078e0001 */
[--C-:B------:R-:W-:Y:S01]  /*4050*/  IMAD.U32 R12, R6, 0x4, R1.reuse ;  /* 0x00000004060c7824 */ /* 0x100fe200078e0001 */
[----:B------:R0:W3:Y:S01]  /*4060*/  LDL R8, [R4] ;  /* 0x0000000004087983 */ /* 0x0000e20000100800 */
[----:B------:R-:W-:-:S03]  /*4070*/  IMAD.U32 R2, R2, 0x4, R1 ;  /* 0x0000000402027824 */ /* 0x000fc600078e0001 */
[----:B------:R-:W3:Y:S04]  /*4080*/  LDL R6, [R15] ;  /* 0x000000000f067983 */ /* 0x000ee80000100800 */
[----:B------:R-:W3:Y:S04]  /*4090*/  LDL R11, [R11] ;  /* 0x000000000b0b7983 */ /* 0x000ee80000100800 */
[----:B------:R-:W3:Y:S04]  /*40a0*/  LDL R12, [R12] ;  /* 0x000000000c0c7983 */ /* 0x000ee80000100800 */
[----:B------:R-:W3:Y:S01]  /*40b0*/  LDL R2, [R2] ;  /* 0x0000000002027983 */ /* 0x000ee20000100800 */
[----:B------:R-:W-:-:S02]  /*40c0*/  SEL R13, RZ, 0x40, !P0 ;  /* 0x00000040ff0d7807 */ /* 0x000fc40004000000 */
[----:B--2---:R-:W-:Y:S02]  /*40d0*/  ISETP.NE.AND P2, PT, R10, RZ, PT ;  /* 0x000000ff0a00720c */ /* 0x004fe40003f45270 */
[----:B----4-:R-:W-:Y:S02]  /*40e0*/  ISETP.NE.AND P1, PT, R5, RZ, PT ;  /* 0x000000ff0500720c */ /* 0x010fe40003f25270 */
[----:B0-----:R-:W0:Y:S02]  /*40f0*/  LDC.64 R4, c[0x0][0x388] ;  /* 0x0000e200ff047b82 */ /* 0x001e240000000a00 */
[----:B------:R-:W-:Y:S02]  /*4100*/  SEL R10, RZ, 0x20, !P1 ;  /* 0x00000020ff0a7807 */ /* 0x000fe40004800000 */
[----:B---3--:R-:W-:Y:S02]  /*4110*/  ISETP.NE.AND P0, PT, R9, RZ, PT ;  /* 0x000000ff0900720c */ /* 0x008fe40003f05270 */
[----:B------:R-:W-:-:S02]  /*4120*/  LOP3.LUT R9, R10, R13, R7, 0xfe, !PT ;  /* 0x0000000d0a097212 */ /* 0x000fc400078efe07 */
[----:B------:R-:W-:Y:S02]  /*4130*/  SEL R10, RZ, 0x10, !P2 ;  /* 0x00000010ff0a7807 */ /* 0x000fe40005000000 */
[----:B------:R-:W-:Y:S02]  /*4140*/  SEL R7, RZ, 0x8, !P0 ;  /* 0x00000008ff077807 */ /* 0x000fe40004000000 */
[----:B------:R-:W-:Y:S02]  /*4150*/  ISETP.NE.AND P1, PT, R8, RZ, PT ;  /* 0x000000ff0800720c */ /* 0x000fe40003f25270 */
[----:B------:R-:W-:Y:S02]  /*4160*/  ISETP.NE.AND P0, PT, R6, RZ, PT ;  /* 0x000000ff0600720c */ /* 0x000fe40003f05270 */
[----:B------:R-:W-:Y:S02]  /*4170*/  LOP3.LUT R8, R7, R10, R9, 0xfe, !PT ;  /* 0x0000000a07087212 */ /* 0x000fe400078efe09 */
[----:B------:R-:W-:-:S02]  /*4180*/  ISETP.NE.AND P2, PT, R11, RZ, PT ;  /* 0x000000ff0b00720c */ /* 0x000fc40003f45270 */
[----:B------:R-:W-:Y:S02]  /*4190*/  ISETP.NE.AND P3, PT, R12, RZ, PT ;  /* 0x000000ff0c00720c */ /* 0x000fe40003f65270 */
[----:B------:R-:W-:Y:S02]  /*41a0*/  SEL R10, RZ, 0x2, !P1 ;  /* 0x00000002ff0a7807 */ /* 0x000fe40004800000 */
[----:B------:R-:W-:Y:S02]  /*41b0*/  SEL R9, RZ, 0x4, !P0 ;  /* 0x00000004ff097807 */ /* 0x000fe40004000000 */
[----:B------:R-:W-:Y:S02]  /*41c0*/  ISETP.NE.AND P1, PT, R0, RZ, PT ;  /* 0x000000ff0000720c */ /* 0x000fe40003f25270 */
[----:B------:R-:W-:Y:S02]  /*41d0*/  SEL R6, RZ, 0x4, !P2 ;  /* 0x00000004ff067807 */ /* 0x000fe40005000000 */
[----:B------:R-:W-:-:S02]  /*41e0*/  SEL R7, RZ, 0x2, !P3 ;  /* 0x00000002ff077807 */ /* 0x000fc40005800000 */
[----:B------:R-:W-:Y:S02]  /*41f0*/  ISETP.NE.AND P0, PT, R2, RZ, PT ;  /* 0x000000ff0200720c */ /* 0x000fe40003f05270 */
[----:B------:R-:W-:Y:S02]  /*4200*/  LOP3.LUT R3, R10, R9, R3, 0xfe, !PT ;  /* 0x000000090a037212 */ /* 0x000fe400078efe03 */
[----:B------:R-:W-:Y:S02]  /*4210*/  SEL R2, RZ, 0x1, !P1 ;  /* 0x00000001ff027807 */ /* 0x000fe40004800000 */
[----:B------:R-:W-:Y:S02]  /*4220*/  LOP3.LUT R7, R7, R6, R8, 0xfe, !PT ;  /* 0x0000000607077212 */ /* 0x000fe400078efe08 */
[----:B------:R-:W-:Y:S01]  /*4230*/  SEL R0, RZ, 0x1, !P0 ;  /* 0x00000001ff007807 */ /* 0x000fe20004000000 */
[----:B0-----:R-:W-:Y:S01]  /*4240*/  IMAD.WIDE R4, R20, 0x8, R4 ;  /* 0x0000000814047825 */ /* 0x001fe200078e0204 */
[----:B------:R-:W-:-:S02]  /*4250*/  LOP3.LUT R3, R2, R3, RZ, 0xfc, !PT ;  /* 0x0000000302037212 */ /* 0x000fc400078efcff */
[----:B------:R-:W-:-:S05]  /*4260*/  LOP3.LUT R2, R7, R0, RZ, 0xfc, !PT ;  /* 0x0000000007027212 */ /* 0x000fca00078efcff */
[----:B------:R-:W-:Y:S01]  /*4270*/  STG.E.64 desc[UR4][R4.64], R2 ;  /* 0x0000000204007986 */ /* 0x000fe2000c101b04 */
[----:B------:R-:W-:Y:S05]  /*4280*/  EXIT ;  /* 0x000000000000794d */ /* 0x000fea0003800000 */
.L_x_4:
[----:B------:R-:W-:-:S00]  /*4290*/  BRA `(.L_x_4) ;  /* 0xfffffffc00fc7947 */ /* 0x000fc0000383ffff */
[----:B------:R-:W-:-:S00]  /*42a0*/  NOP ;  /* 0x0000000000007918 */ /* 0x000fc00000000000 */
        /* <DEDUP_REMOVED lines=13> */
.L_x_5:


//--------------------- .nv.shared.reserved.0     --------------------------
	.section	.nv.shared.reserved.0,"aw",@nobits
	.weak		__nv_reservedSMEM_offset_0_alias
	.size		__nv_reservedSMEM_offset_0_alias, 0, 64
	.other		__nv_reservedSMEM_offset_0_alias,@"STO_CUDA_RESERVED_SHARED STV_DEFAULT"
__nv_reservedSMEM_offset_0_alias:
	.zero		0
	.zero		64


//--------------------- .nv.constant0._Z19game_of_life_kernelPKmPmi --------------------------
	.section	.nv.constant0._Z19game_of_life_kernelPKmPmi,"a",@progbits
	.sectionflags	@""
	.align	4
.nv.constant0._Z19game_of_life_kernelPKmPmi:
	.zero		916


//--------------------- SYMBOLS --------------------------

	.type		.nv.reservedSmem.offset0,@object
	.size		.nv.reservedSmem.offset0,0x4
